//
// Generated by NVIDIA NVVM Compiler
//
// Compiler Build ID: CL-36424714
// Cuda compilation tools, release 13.0, V13.0.88
// Based on NVVM 20.0.0
//

.version 9.0
.target sm_100
.address_size 64

	// .globl	_Z6matmulP6__halfS0_S0_iii
.extern .shared .align 16 .b8 shared_storage[];

.visible .entry _Z6matmulP6__halfS0_S0_iii(
	.param .u64 .ptr .align 1 _Z6matmulP6__halfS0_S0_iii_param_0,
	.param .u64 .ptr .align 1 _Z6matmulP6__halfS0_S0_iii_param_1,
	.param .u64 .ptr .align 1 _Z6matmulP6__halfS0_S0_iii_param_2,
	.param .u32 _Z6matmulP6__halfS0_S0_iii_param_3,
	.param .u32 _Z6matmulP6__halfS0_S0_iii_param_4,
	.param .u32 _Z6matmulP6__halfS0_S0_iii_param_5
)
{
	.reg .pred 	%p<12>;
	.reg .b16 	%rs<161>;
	.reg .b32 	%r<2317>;
	.reg .b32 	%f<3587>;
	.reg .b64 	%rd<261>;

	ld.param.u64 	%rd38, [_Z6matmulP6__halfS0_S0_iii_param_0];
	ld.param.u64 	%rd39, [_Z6matmulP6__halfS0_S0_iii_param_1];
	ld.param.u64 	%rd40, [_Z6matmulP6__halfS0_S0_iii_param_2];
	ld.param.u32 	%r73, [_Z6matmulP6__halfS0_S0_iii_param_4];
	ld.param.u32 	%r74, [_Z6matmulP6__halfS0_S0_iii_param_5];
	mov.u32 	%r99, %ctaid.y;
	mov.u32 	%r1, %tid.x;
	mov.u32 	%r2, %tid.y;
	mov.u32 	%r3, %tid.z;
	shl.b32 	%r100, %r3, 7;
	shl.b32 	%r101, %r2, 5;
	add.s32 	%r4, %r101, %r1;
	add.s32 	%r5, %r4, %r100;
	shr.u32 	%r102, %r5, 2;
	shl.b32 	%r103, %r1, 3;
	and.b32  	%r104, %r103, 56;
	and.b32  	%r105, %r1, 24;
	xor.b32  	%r106, %r104, %r105;
	shl.b32 	%r107, %r5, 3;
	and.b32  	%r108, %r107, 1048512;
	shl.b32 	%r6, %r99, 7;
	add.s32 	%r109, %r102, %r6;
	and.b32  	%r17, %r103, 24;
	mov.u32 	%r110, shared_storage;
	cvt.u64.u32 	%rd65, %r110;
	cvta.shared.u64 	%rd66, %rd65;
	or.b32  	%r111, %r106, %r108;
	mul.wide.u32 	%rd67, %r111, 2;
	add.s64 	%rd1, %rd66, %rd67;
	// begin inline asm
	{ .reg .u64 smem_ptr; cvta.to.shared.u64 smem_ptr, %rd1; cvt.u32.u64 %r75, smem_ptr; }

	// end inline asm
	mul.lo.s32 	%r8, %r109, %r74;
	add.s32 	%r112, %r8, %r17;
	mul.wide.s32 	%rd68, %r112, 2;
	add.s64 	%rd42, %rd38, %rd68;
	// begin inline asm
	cp.async.cg.shared.global [%r75], [%rd42], 16;

	// end inline asm
	add.s64 	%rd43, %rd1, 4096;
	// begin inline asm
	{ .reg .u64 smem_ptr; cvta.to.shared.u64 smem_ptr, %rd43; cvt.u32.u64 %r77, smem_ptr; }

	// end inline asm
	shl.b32 	%r113, %r74, 6;
	add.s32 	%r10, %r8, %r113;
	add.s32 	%r114, %r10, %r17;
	mul.wide.s32 	%rd69, %r114, 2;
	add.s64 	%rd44, %rd38, %rd69;
	// begin inline asm
	cp.async.cg.shared.global [%r77], [%rd44], 16;

	// end inline asm
	mov.u32 	%r115, %ctaid.x;
	shl.b32 	%r11, %r115, 7;
	add.s32 	%r116, %r102, %r11;
	add.s64 	%rd2, %rd1, 32768;
	// begin inline asm
	{ .reg .u64 smem_ptr; cvta.to.shared.u64 smem_ptr, %rd2; cvt.u32.u64 %r79, smem_ptr; }

	// end inline asm
	mul.lo.s32 	%r13, %r116, %r74;
	add.s32 	%r117, %r13, %r17;
	mul.wide.s32 	%rd70, %r117, 2;
	add.s64 	%rd46, %rd39, %rd70;
	// begin inline asm
	cp.async.cg.shared.global [%r79], [%rd46], 16;

	// end inline asm
	add.s64 	%rd47, %rd1, 36864;
	// begin inline asm
	{ .reg .u64 smem_ptr; cvta.to.shared.u64 smem_ptr, %rd47; cvt.u32.u64 %r81, smem_ptr; }

	// end inline asm
	add.s32 	%r15, %r13, %r113;
	add.s32 	%r118, %r15, %r17;
	mul.wide.s32 	%rd71, %r118, 2;
	add.s64 	%rd48, %rd39, %rd71;
	// begin inline asm
	cp.async.cg.shared.global [%r81], [%rd48], 16;

	// end inline asm
	// begin inline asm
	cp.async.commit_group;

	// end inline asm
	and.b32  	%r16, %r1, 3;
	add.s64 	%rd49, %rd1, 8192;
	// begin inline asm
	{ .reg .u64 smem_ptr; cvta.to.shared.u64 smem_ptr, %rd49; cvt.u32.u64 %r83, smem_ptr; }

	// end inline asm
	cvt.s64.s32 	%rd72, %r8;
	cvt.u64.u32 	%rd73, %r17;
	add.s64 	%rd74, %rd73, %rd72;
	shl.b64 	%rd75, %rd74, 1;
	add.s64 	%rd3, %rd38, %rd75;
	add.s64 	%rd50, %rd3, 64;
	// begin inline asm
	cp.async.cg.shared.global [%r83], [%rd50], 16;

	// end inline asm
	add.s64 	%rd51, %rd1, 12288;
	// begin inline asm
	{ .reg .u64 smem_ptr; cvta.to.shared.u64 smem_ptr, %rd51; cvt.u32.u64 %r85, smem_ptr; }

	// end inline asm
	cvt.s64.s32 	%rd76, %r10;
	add.s64 	%rd77, %rd73, %rd76;
	shl.b64 	%rd78, %rd77, 1;
	add.s64 	%rd4, %rd38, %rd78;
	add.s64 	%rd52, %rd4, 64;
	// begin inline asm
	cp.async.cg.shared.global [%r85], [%rd52], 16;

	// end inline asm
	add.s64 	%rd53, %rd1, 40960;
	// begin inline asm
	{ .reg .u64 smem_ptr; cvta.to.shared.u64 smem_ptr, %rd53; cvt.u32.u64 %r87, smem_ptr; }

	// end inline asm
	cvt.s64.s32 	%rd79, %r13;
	add.s64 	%rd80, %rd73, %rd79;
	shl.b64 	%rd81, %rd80, 1;
	add.s64 	%rd5, %rd39, %rd81;
	add.s64 	%rd54, %rd5, 64;
	// begin inline asm
	cp.async.cg.shared.global [%r87], [%rd54], 16;

	// end inline asm
	add.s64 	%rd55, %rd1, 45056;
	// begin inline asm
	{ .reg .u64 smem_ptr; cvta.to.shared.u64 smem_ptr, %rd55; cvt.u32.u64 %r89, smem_ptr; }

	// end inline asm
	cvt.s64.s32 	%rd82, %r15;
	add.s64 	%rd83, %rd73, %rd82;
	shl.b64 	%rd84, %rd83, 1;
	add.s64 	%rd6, %rd39, %rd84;
	add.s64 	%rd56, %rd6, 64;
	// begin inline asm
	cp.async.cg.shared.global [%r89], [%rd56], 16;

	// end inline asm
	// begin inline asm
	cp.async.commit_group;

	// end inline asm
	add.s64 	%rd57, %rd1, 16384;
	// begin inline asm
	{ .reg .u64 smem_ptr; cvta.to.shared.u64 smem_ptr, %rd57; cvt.u32.u64 %r91, smem_ptr; }

	// end inline asm
	add.s64 	%rd58, %rd3, 128;
	// begin inline asm
	cp.async.cg.shared.global [%r91], [%rd58], 16;

	// end inline asm
	add.s64 	%rd59, %rd1, 20480;
	// begin inline asm
	{ .reg .u64 smem_ptr; cvta.to.shared.u64 smem_ptr, %rd59; cvt.u32.u64 %r93, smem_ptr; }

	// end inline asm
	add.s64 	%rd60, %rd4, 128;
	// begin inline asm
	cp.async.cg.shared.global [%r93], [%rd60], 16;

	// end inline asm
	add.s64 	%rd61, %rd1, 49152;
	// begin inline asm
	{ .reg .u64 smem_ptr; cvta.to.shared.u64 smem_ptr, %rd61; cvt.u32.u64 %r95, smem_ptr; }

	// end inline asm
	add.s64 	%rd62, %rd5, 128;
	// begin inline asm
	cp.async.cg.shared.global [%r95], [%rd62], 16;

	// end inline asm
	add.s64 	%rd63, %rd1, 53248;
	// begin inline asm
	{ .reg .u64 smem_ptr; cvta.to.shared.u64 smem_ptr, %rd63; cvt.u32.u64 %r97, smem_ptr; }

	// end inline asm
	add.s64 	%rd64, %rd6, 128;
	// begin inline asm
	cp.async.cg.shared.global [%r97], [%rd64], 16;

	// end inline asm
	// begin inline asm
	cp.async.commit_group;

	// end inline asm
	shr.s32 	%r119, %r74, 31;
	shr.u32 	%r120, %r119, 27;
	add.s32 	%r121, %r74, %r120;
	shr.s32 	%r26, %r121, 5;
	setp.lt.s32 	%p1, %r74, 160;
	mov.f32 	%f3459, 0f00000000;
	mov.f32 	%f3460, %f3459;
	mov.f32 	%f3461, %f3459;
	mov.f32 	%f3462, %f3459;
	mov.f32 	%f3463, %f3459;
	mov.f32 	%f3464, %f3459;
	mov.f32 	%f3465, %f3459;
	mov.f32 	%f3466, %f3459;
	mov.f32 	%f3467, %f3459;
	mov.f32 	%f3468, %f3459;
	mov.f32 	%f3469, %f3459;
	mov.f32 	%f3470, %f3459;
	mov.f32 	%f3471, %f3459;
	mov.f32 	%f3472, %f3459;
	mov.f32 	%f3473, %f3459;
	mov.f32 	%f3474, %f3459;
	mov.f32 	%f3475, %f3459;
	mov.f32 	%f3476, %f3459;
	mov.f32 	%f3477, %f3459;
	mov.f32 	%f3478, %f3459;
	mov.f32 	%f3479, %f3459;
	mov.f32 	%f3480, %f3459;
	mov.f32 	%f3481, %f3459;
	mov.f32 	%f3482, %f3459;
	mov.f32 	%f3483, %f3459;
	mov.f32 	%f3484, %f3459;
	mov.f32 	%f3485, %f3459;
	mov.f32 	%f3486, %f3459;
	mov.f32 	%f3487, %f3459;
	mov.f32 	%f3488, %f3459;
	mov.f32 	%f3489, %f3459;
	mov.f32 	%f3490, %f3459;
	mov.f32 	%f3491, %f3459;
	mov.f32 	%f3492, %f3459;
	mov.f32 	%f3493, %f3459;
	mov.f32 	%f3494, %f3459;
	mov.f32 	%f3495, %f3459;
	mov.f32 	%f3496, %f3459;
	mov.f32 	%f3497, %f3459;
	mov.f32 	%f3498, %f3459;
	mov.f32 	%f3499, %f3459;
	mov.f32 	%f3500, %f3459;
	mov.f32 	%f3501, %f3459;
	mov.f32 	%f3502, %f3459;
	mov.f32 	%f3503, %f3459;
	mov.f32 	%f3504, %f3459;
	mov.f32 	%f3505, %f3459;
	mov.f32 	%f3506, %f3459;
	mov.f32 	%f3507, %f3459;
	mov.f32 	%f3508, %f3459;
	mov.f32 	%f3509, %f3459;
	mov.f32 	%f3510, %f3459;
	mov.f32 	%f3511, %f3459;
	mov.f32 	%f3512, %f3459;
	mov.f32 	%f3513, %f3459;
	mov.f32 	%f3514, %f3459;
	mov.f32 	%f3515, %f3459;
	mov.f32 	%f3516, %f3459;
	mov.f32 	%f3517, %f3459;
	mov.f32 	%f3518, %f3459;
	mov.f32 	%f3519, %f3459;
	mov.f32 	%f3520, %f3459;
	mov.f32 	%f3521, %f3459;
	mov.f32 	%f3522, %f3459;
	mov.f32 	%f3523, %f3459;
	mov.f32 	%f3524, %f3459;
	mov.f32 	%f3525, %f3459;
	mov.f32 	%f3526, %f3459;
	mov.f32 	%f3527, %f3459;
	mov.f32 	%f3528, %f3459;
	mov.f32 	%f3529, %f3459;
	mov.f32 	%f3530, %f3459;
	mov.f32 	%f3531, %f3459;
	mov.f32 	%f3532, %f3459;
	mov.f32 	%f3533, %f3459;
	mov.f32 	%f3534, %f3459;
	mov.f32 	%f3535, %f3459;
	mov.f32 	%f3536, %f3459;
	mov.f32 	%f3537, %f3459;
	mov.f32 	%f3538, %f3459;
	mov.f32 	%f3539, %f3459;
	mov.f32 	%f3540, %f3459;
	mov.f32 	%f3541, %f3459;
	mov.f32 	%f3542, %f3459;
	mov.f32 	%f3543, %f3459;
	mov.f32 	%f3544, %f3459;
	mov.f32 	%f3545, %f3459;
	mov.f32 	%f3546, %f3459;
	mov.f32 	%f3547, %f3459;
	mov.f32 	%f3548, %f3459;
	mov.f32 	%f3549, %f3459;
	mov.f32 	%f3550, %f3459;
	mov.f32 	%f3551, %f3459;
	mov.f32 	%f3552, %f3459;
	mov.f32 	%f3553, %f3459;
	mov.f32 	%f3554, %f3459;
	mov.f32 	%f3555, %f3459;
	mov.f32 	%f3556, %f3459;
	mov.f32 	%f3557, %f3459;
	mov.f32 	%f3558, %f3459;
	mov.f32 	%f3559, %f3459;
	mov.f32 	%f3560, %f3459;
	mov.f32 	%f3561, %f3459;
	mov.f32 	%f3562, %f3459;
	mov.f32 	%f3563, %f3459;
	mov.f32 	%f3564, %f3459;
	mov.f32 	%f3565, %f3459;
	mov.f32 	%f3566, %f3459;
	mov.f32 	%f3567, %f3459;
	mov.f32 	%f3568, %f3459;
	mov.f32 	%f3569, %f3459;
	mov.f32 	%f3570, %f3459;
	mov.f32 	%f3571, %f3459;
	mov.f32 	%f3572, %f3459;
	mov.f32 	%f3573, %f3459;
	mov.f32 	%f3574, %f3459;
	mov.f32 	%f3575, %f3459;
	mov.f32 	%f3576, %f3459;
	mov.f32 	%f3577, %f3459;
	mov.f32 	%f3578, %f3459;
	mov.f32 	%f3579, %f3459;
	mov.f32 	%f3580, %f3459;
	mov.f32 	%f3581, %f3459;
	mov.f32 	%f3582, %f3459;
	mov.f32 	%f3583, %f3459;
	mov.f32 	%f3584, %f3459;
	mov.f32 	%f3585, %f3459;
	mov.f32 	%f3586, %f3459;
	@%p1 bra 	$L__BB0_11;
	shl.b32 	%r123, %r3, 6;
	shr.u32 	%r124, %r1, 1;
	and.b32  	%r125, %r124, 504;
	and.b32  	%r126, %r1, 6;
	or.b32  	%r127, %r126, %r123;
	add.s32 	%r128, %r127, %r125;
	shl.b32 	%r129, %r2, 3;
	and.b32  	%r130, %r129, 8176;
	and.b32  	%r131, %r1, 8;
	or.b32  	%r132, %r131, %r130;
	shl.b32 	%r133, %r1, 5;
	and.b32  	%r134, %r133, 32;
	add.s32 	%r135, %r134, %r132;
	shl.b32 	%r136, %r2, 6;
	and.b32  	%r137, %r136, 64;
	and.b32  	%r138, %r1, 7;
	or.b32  	%r139, %r137, %r138;
	add.s32 	%r140, %r139, %r125;
	add.s64 	%rd7, %rd2, 24576;
	add.s64 	%rd8, %rd2, 28672;
	shl.b32 	%r141, %r128, 2;
	and.b32  	%r142, %r141, 24;
	xor.b32  	%r143, %r142, %r135;
	shl.b32 	%r144, %r128, 5;
	add.s32 	%r145, %r144, %r143;
	mul.wide.u32 	%rd85, %r145, 2;
	cvta.shared.u64 	%rd87, %rd65;
	add.s64 	%rd9, %rd87, %rd85;
	add.s32 	%r147, %r128, 16;
	shl.b32 	%r148, %r147, 2;
	and.b32  	%r149, %r148, 24;
	xor.b32  	%r150, %r149, %r135;
	shl.b32 	%r151, %r147, 5;
	add.s32 	%r152, %r151, %r150;
	mul.wide.u32 	%rd88, %r152, 2;
	add.s64 	%rd10, %rd87, %rd88;
	add.s32 	%r153, %r128, 32;
	shl.b32 	%r154, %r153, 2;
	and.b32  	%r155, %r154, 24;
	xor.b32  	%r156, %r155, %r135;
	shl.b32 	%r157, %r153, 5;
	add.s32 	%r158, %r157, %r156;
	mul.wide.u32 	%rd89, %r158, 2;
	add.s64 	%rd11, %rd87, %rd89;
	add.s32 	%r159, %r128, 48;
	shl.b32 	%r160, %r159, 2;
	and.b32  	%r161, %r160, 24;
	xor.b32  	%r162, %r161, %r135;
	shl.b32 	%r163, %r159, 5;
	add.s32 	%r164, %r163, %r162;
	mul.wide.u32 	%rd90, %r164, 2;
	add.s64 	%rd12, %rd87, %rd90;
	cvt.u16.u32 	%rs1, %r139;
	cvt.u16.u32 	%rs2, %r125;
	add.s16 	%rs3, %rs1, %rs2;
	shr.u16 	%rs4, %rs3, 1;
	shl.b32 	%r165, %r140, 2;
	and.b32  	%r166, %r165, 24;
	xor.b32  	%r167, %r166, %r135;
	mul.wide.u16 	%r168, %rs4, 64;
	add.s32 	%r169, %r168, %r167;
	mul.wide.u32 	%rd91, %r169, 2;
	add.s64 	%rd92, %rd87, 32768;
	add.s64 	%rd13, %rd92, %rd91;
	add.s32 	%r170, %r140, 16;
	shl.b32 	%r171, %r170, 2;
	and.b32  	%r172, %r171, 24;
	xor.b32  	%r173, %r172, %r135;
	shl.b32 	%r174, %r170, 5;
	and.b32  	%r175, %r174, 65472;
	add.s32 	%r176, %r175, %r173;
	mul.wide.u32 	%rd93, %r176, 2;
	add.s64 	%rd14, %rd92, %rd93;
	add.s32 	%r177, %r140, 32;
	shl.b32 	%r178, %r177, 2;
	and.b32  	%r179, %r178, 24;
	xor.b32  	%r180, %r179, %r135;
	shl.b32 	%r181, %r177, 5;
	and.b32  	%r182, %r181, 65472;
	add.s32 	%r183, %r182, %r180;
	mul.wide.u32 	%rd94, %r183, 2;
	add.s64 	%rd15, %rd92, %rd94;
	add.s32 	%r184, %r140, 48;
	shl.b32 	%r185, %r184, 2;
	and.b32  	%r186, %r185, 24;
	xor.b32  	%r187, %r186, %r135;
	shl.b32 	%r188, %r184, 5;
	and.b32  	%r189, %r188, 65472;
	add.s32 	%r190, %r189, %r187;
	mul.wide.u32 	%rd95, %r190, 2;
	add.s64 	%rd16, %rd92, %rd95;
	add.s64 	%rd17, %rd13, 8192;
	add.s64 	%rd18, %rd14, 8192;
	add.s64 	%rd19, %rd15, 8192;
	add.s64 	%rd20, %rd16, 8192;
	add.s64 	%rd21, %rd9, 16384;
	add.s64 	%rd22, %rd10, 16384;
	add.s64 	%rd23, %rd11, 16384;
	add.s64 	%rd24, %rd12, 16384;
	add.s64 	%rd25, %rd14, 16384;
	add.s64 	%rd26, %rd15, 16384;
	add.s64 	%rd27, %rd16, 16384;
	add.s64 	%rd28, %rd10, 24576;
	add.s32 	%r2306, %r117, 96;
	add.s32 	%r2305, %r118, 96;
	add.s32 	%r2304, %r114, 96;
	add.s32 	%r2303, %r112, 96;
	add.s32 	%r31, %r26, -4;
	mov.f32 	%f3459, 0f00000000;
	mov.b32 	%r2307, 3;
$L__BB0_2:
	// begin inline asm
	cp.async.wait_group 2;

	// end inline asm
	bar.sync 	0;
	setp.ge.s32 	%p2, %r2307, %r26;
	@%p2 bra 	$L__BB0_4;
	add.s64 	%rd96, %rd1, 24576;
	// begin inline asm
	{ .reg .u64 smem_ptr; cvta.to.shared.u64 smem_ptr, %rd96; cvt.u32.u64 %r195, smem_ptr; }

	// end inline asm
	mul.wide.u32 	%rd104, %r2303, 2;
	add.s64 	%rd97, %rd38, %rd104;
	// begin inline asm
	cp.async.cg.shared.global [%r195], [%rd97], 16;

	// end inline asm
	add.s64 	%rd98, %rd1, 28672;
	// begin inline asm
	{ .reg .u64 smem_ptr; cvta.to.shared.u64 smem_ptr, %rd98; cvt.u32.u64 %r197, smem_ptr; }

	// end inline asm
	mul.wide.u32 	%rd105, %r2304, 2;
	add.s64 	%rd99, %rd38, %rd105;
	// begin inline asm
	cp.async.cg.shared.global [%r197], [%rd99], 16;

	// end inline asm
	// begin inline asm
	{ .reg .u64 smem_ptr; cvta.to.shared.u64 smem_ptr, %rd7; cvt.u32.u64 %r199, smem_ptr; }

	// end inline asm
	mul.wide.u32 	%rd106, %r2306, 2;
	add.s64 	%rd101, %rd39, %rd106;
	// begin inline asm
	cp.async.cg.shared.global [%r199], [%rd101], 16;

	// end inline asm
	// begin inline asm
	{ .reg .u64 smem_ptr; cvta.to.shared.u64 smem_ptr, %rd8; cvt.u32.u64 %r201, smem_ptr; }

	// end inline asm
	mul.wide.u32 	%rd107, %r2305, 2;
	add.s64 	%rd103, %rd39, %rd107;
	// begin inline asm
	cp.async.cg.shared.global [%r201], [%rd103], 16;

	// end inline asm
	// begin inline asm
	cp.async.commit_group;

	// end inline asm
$L__BB0_4:
	// begin inline asm
	{ .reg .u64 smem_ptr; cvta.to.shared.u64 smem_ptr, %rd9; cvt.u32.u64 %r203, smem_ptr; }

	// end inline asm
	// begin inline asm
	ldmatrix.sync.aligned.x4.m8n8.shared.b16 {%r204, %r205, %r206, %r207}, [%r203];

	// end inline asm
	// begin inline asm
	{ .reg .u64 smem_ptr; cvta.to.shared.u64 smem_ptr, %rd10; cvt.u32.u64 %r209, smem_ptr; }

	// end inline asm
	// begin inline asm
	ldmatrix.sync.aligned.x4.m8n8.shared.b16 {%r210, %r211, %r212, %r213}, [%r209];

	// end inline asm
	// begin inline asm
	{ .reg .u64 smem_ptr; cvta.to.shared.u64 smem_ptr, %rd11; cvt.u32.u64 %r215, smem_ptr; }

	// end inline asm
	// begin inline asm
	ldmatrix.sync.aligned.x4.m8n8.shared.b16 {%r216, %r217, %r218, %r219}, [%r215];

	// end inline asm
	// begin inline asm
	{ .reg .u64 smem_ptr; cvta.to.shared.u64 smem_ptr, %rd12; cvt.u32.u64 %r221, smem_ptr; }

	// end inline asm
	// begin inline asm
	ldmatrix.sync.aligned.x4.m8n8.shared.b16 {%r222, %r223, %r224, %r225}, [%r221];

	// end inline asm
	// begin inline asm
	{ .reg .u64 smem_ptr; cvta.to.shared.u64 smem_ptr, %rd13; cvt.u32.u64 %r227, smem_ptr; }

	// end inline asm
	// begin inline asm
	ldmatrix.sync.aligned.x4.m8n8.shared.b16 {%r228, %r229, %r230, %r231}, [%r227];

	// end inline asm
	// begin inline asm
	{ .reg .u64 smem_ptr; cvta.to.shared.u64 smem_ptr, %rd14; cvt.u32.u64 %r233, smem_ptr; }

	// end inline asm
	// begin inline asm
	ldmatrix.sync.aligned.x4.m8n8.shared.b16 {%r234, %r235, %r236, %r237}, [%r233];

	// end inline asm
	// begin inline asm
	{ .reg .u64 smem_ptr; cvta.to.shared.u64 smem_ptr, %rd15; cvt.u32.u64 %r239, smem_ptr; }

	// end inline asm
	// begin inline asm
	ldmatrix.sync.aligned.x4.m8n8.shared.b16 {%r240, %r241, %r242, %r243}, [%r239];

	// end inline asm
	// begin inline asm
	{ .reg .u64 smem_ptr; cvta.to.shared.u64 smem_ptr, %rd16; cvt.u32.u64 %r245, smem_ptr; }

	// end inline asm
	// begin inline asm
	ldmatrix.sync.aligned.x4.m8n8.shared.b16 {%r246, %r247, %r248, %r249}, [%r245];

	// end inline asm
	// begin inline asm
	mma.sync.aligned.m16n8k16.row.col.f32.f16.f16.f32 {%f1155,  %f1156,  %f1157,  %f1158},{%r204,  %r206,  %r205,  %r207},{%r228,  %r229},{%f3586, %f3585, %f3582, %f3581};

	// end inline asm
	// begin inline asm
	mma.sync.aligned.m16n8k16.row.col.f32.f16.f16.f32 {%f1163,  %f1164,  %f1165,  %f1166},{%r204,  %r206,  %r205,  %r207},{%r230,  %r231},{%f3584, %f3583, %f3580, %f3579};

	// end inline asm
	// begin inline asm
	mma.sync.aligned.m16n8k16.row.col.f32.f16.f16.f32 {%f1171,  %f1172,  %f1173,  %f1174},{%r210,  %r212,  %r211,  %r213},{%r228,  %r229},{%f3554, %f3553, %f3550, %f3549};

	// end inline asm
	// begin inline asm
	mma.sync.aligned.m16n8k16.row.col.f32.f16.f16.f32 {%f1179,  %f1180,  %f1181,  %f1182},{%r210,  %r212,  %r211,  %r213},{%r230,  %r231},{%f3552, %f3551, %f3548, %f3547};

	// end inline asm
	// begin inline asm
	mma.sync.aligned.m16n8k16.row.col.f32.f16.f16.f32 {%f1187,  %f1188,  %f1189,  %f1190},{%r216,  %r218,  %r217,  %r219},{%r228,  %r229},{%f3522, %f3521, %f3518, %f3517};

	// end inline asm
	// begin inline asm
	mma.sync.aligned.m16n8k16.row.col.f32.f16.f16.f32 {%f1195,  %f1196,  %f1197,  %f1198},{%r216,  %r218,  %r217,  %r219},{%r230,  %r231},{%f3520, %f3519, %f3516, %f3515};

	// end inline asm
	// begin inline asm
	mma.sync.aligned.m16n8k16.row.col.f32.f16.f16.f32 {%f1203,  %f1204,  %f1205,  %f1206},{%r222,  %r224,  %r223,  %r225},{%r228,  %r229},{%f3490, %f3489, %f3486, %f3485};

	// end inline asm
	// begin inline asm
	mma.sync.aligned.m16n8k16.row.col.f32.f16.f16.f32 {%f1211,  %f1212,  %f1213,  %f1214},{%r222,  %r224,  %r223,  %r225},{%r230,  %r231},{%f3488, %f3487, %f3484, %f3483};

	// end inline asm
	// begin inline asm
	mma.sync.aligned.m16n8k16.row.col.f32.f16.f16.f32 {%f1219,  %f1220,  %f1221,  %f1222},{%r204,  %r206,  %r205,  %r207},{%r234,  %r235},{%f3578, %f3577, %f3574, %f3573};

	// end inline asm
	// begin inline asm
	mma.sync.aligned.m16n8k16.row.col.f32.f16.f16.f32 {%f1227,  %f1228,  %f1229,  %f1230},{%r204,  %r206,  %r205,  %r207},{%r236,  %r237},{%f3576, %f3575, %f3572, %f3571};

	// end inline asm
	// begin inline asm
	mma.sync.aligned.m16n8k16.row.col.f32.f16.f16.f32 {%f1235,  %f1236,  %f1237,  %f1238},{%r210,  %r212,  %r211,  %r213},{%r234,  %r235},{%f3546, %f3545, %f3542, %f3541};

	// end inline asm
	// begin inline asm
	mma.sync.aligned.m16n8k16.row.col.f32.f16.f16.f32 {%f1243,  %f1244,  %f1245,  %f1246},{%r210,  %r212,  %r211,  %r213},{%r236,  %r237},{%f3544, %f3543, %f3540, %f3539};

	// end inline asm
	// begin inline asm
	mma.sync.aligned.m16n8k16.row.col.f32.f16.f16.f32 {%f1251,  %f1252,  %f1253,  %f1254},{%r216,  %r218,  %r217,  %r219},{%r234,  %r235},{%f3514, %f3513, %f3510, %f3509};

	// end inline asm
	// begin inline asm
	mma.sync.aligned.m16n8k16.row.col.f32.f16.f16.f32 {%f1259,  %f1260,  %f1261,  %f1262},{%r216,  %r218,  %r217,  %r219},{%r236,  %r237},{%f3512, %f3511, %f3508, %f3507};

	// end inline asm
	// begin inline asm
	mma.sync.aligned.m16n8k16.row.col.f32.f16.f16.f32 {%f1267,  %f1268,  %f1269,  %f1270},{%r222,  %r224,  %r223,  %r225},{%r234,  %r235},{%f3482, %f3481, %f3478, %f3477};

	// end inline asm
	// begin inline asm
	mma.sync.aligned.m16n8k16.row.col.f32.f16.f16.f32 {%f1275,  %f1276,  %f1277,  %f1278},{%r222,  %r224,  %r223,  %r225},{%r236,  %r237},{%f3480, %f3479, %f3476, %f3475};

	// end inline asm
	// begin inline asm
	mma.sync.aligned.m16n8k16.row.col.f32.f16.f16.f32 {%f1283,  %f1284,  %f1285,  %f1286},{%r204,  %r206,  %r205,  %r207},{%r240,  %r241},{%f3570, %f3569, %f3566, %f3565};

	// end inline asm
	// begin inline asm
	mma.sync.aligned.m16n8k16.row.col.f32.f16.f16.f32 {%f1291,  %f1292,  %f1293,  %f1294},{%r204,  %r206,  %r205,  %r207},{%r242,  %r243},{%f3568, %f3567, %f3564, %f3563};

	// end inline asm
	// begin inline asm
	mma.sync.aligned.m16n8k16.row.col.f32.f16.f16.f32 {%f1299,  %f1300,  %f1301,  %f1302},{%r210,  %r212,  %r211,  %r213},{%r240,  %r241},{%f3538, %f3537, %f3534, %f3533};

	// end inline asm
	// begin inline asm
	mma.sync.aligned.m16n8k16.row.col.f32.f16.f16.f32 {%f1307,  %f1308,  %f1309,  %f1310},{%r210,  %r212,  %r211,  %r213},{%r242,  %r243},{%f3536, %f3535, %f3532, %f3531};

	// end inline asm
	// begin inline asm
	mma.sync.aligned.m16n8k16.row.col.f32.f16.f16.f32 {%f1315,  %f1316,  %f1317,  %f1318},{%r216,  %r218,  %r217,  %r219},{%r240,  %r241},{%f3506, %f3505, %f3502, %f3501};

	// end inline asm
	// begin inline asm
	mma.sync.aligned.m16n8k16.row.col.f32.f16.f16.f32 {%f1323,  %f1324,  %f1325,  %f1326},{%r216,  %r218,  %r217,  %r219},{%r242,  %r243},{%f3504, %f3503, %f3500, %f3499};

	// end inline asm
	// begin inline asm
	mma.sync.aligned.m16n8k16.row.col.f32.f16.f16.f32 {%f1331,  %f1332,  %f1333,  %f1334},{%r222,  %r224,  %r223,  %r225},{%r240,  %r241},{%f3474, %f3473, %f3470, %f3469};

	// end inline asm
	// begin inline asm
	mma.sync.aligned.m16n8k16.row.col.f32.f16.f16.f32 {%f1339,  %f1340,  %f1341,  %f1342},{%r222,  %r224,  %r223,  %r225},{%r242,  %r243},{%f3472, %f3471, %f3468, %f3467};

	// end inline asm
	// begin inline asm
	mma.sync.aligned.m16n8k16.row.col.f32.f16.f16.f32 {%f1347,  %f1348,  %f1349,  %f1350},{%r204,  %r206,  %r205,  %r207},{%r246,  %r247},{%f3562, %f3561, %f3558, %f3557};

	// end inline asm
	// begin inline asm
	mma.sync.aligned.m16n8k16.row.col.f32.f16.f16.f32 {%f1355,  %f1356,  %f1357,  %f1358},{%r204,  %r206,  %r205,  %r207},{%r248,  %r249},{%f3560, %f3559, %f3556, %f3555};

	// end inline asm
	// begin inline asm
	mma.sync.aligned.m16n8k16.row.col.f32.f16.f16.f32 {%f1363,  %f1364,  %f1365,  %f1366},{%r210,  %r212,  %r211,  %r213},{%r246,  %r247},{%f3530, %f3529, %f3526, %f3525};

	// end inline asm
	// begin inline asm
	mma.sync.aligned.m16n8k16.row.col.f32.f16.f16.f32 {%f1371,  %f1372,  %f1373,  %f1374},{%r210,  %r212,  %r211,  %r213},{%r248,  %r249},{%f3528, %f3527, %f3524, %f3523};

	// end inline asm
	// begin inline asm
	mma.sync.aligned.m16n8k16.row.col.f32.f16.f16.f32 {%f1379,  %f1380,  %f1381,  %f1382},{%r216,  %r218,  %r217,  %r219},{%r246,  %r247},{%f3498, %f3497, %f3494, %f3493};

	// end inline asm
	// begin inline asm
	mma.sync.aligned.m16n8k16.row.col.f32.f16.f16.f32 {%f1387,  %f1388,  %f1389,  %f1390},{%r216,  %r218,  %r217,  %r219},{%r248,  %r249},{%f3496, %f3495, %f3492, %f3491};

	// end inline asm
	// begin inline asm
	mma.sync.aligned.m16n8k16.row.col.f32.f16.f16.f32 {%f1395,  %f1396,  %f1397,  %f1398},{%r222,  %r224,  %r223,  %r225},{%r246,  %r247},{%f3466, %f3465, %f3462, %f3461};

	// end inline asm
	// begin inline asm
	mma.sync.aligned.m16n8k16.row.col.f32.f16.f16.f32 {%f1403,  %f1404,  %f1405,  %f1406},{%r222,  %r224,  %r223,  %r225},{%r248,  %r249},{%f3464, %f3463, %f3460, %f3459};

	// end inline asm
	// begin inline asm
	cp.async.wait_group 2;

	// end inline asm
	bar.sync 	0;
	add.s32 	%r443, %r2307, 1;
	setp.ge.s32 	%p3, %r443, %r26;
	@%p3 bra 	$L__BB0_6;
	add.s32 	%r448, %r2303, 32;
	mul.wide.u32 	%rd120, %r448, 2;
	add.s64 	%rd116, %rd38, %rd120;
	// begin inline asm
	cp.async.cg.shared.global [%r75], [%rd116], 16;

	// end inline asm
	add.s32 	%r449, %r2304, 32;
	mul.wide.u32 	%rd121, %r449, 2;
	add.s64 	%rd117, %rd38, %rd121;
	// begin inline asm
	cp.async.cg.shared.global [%r77], [%rd117], 16;

	// end inline asm
	add.s32 	%r450, %r2306, 32;
	mul.wide.u32 	%rd122, %r450, 2;
	add.s64 	%rd118, %rd39, %rd122;
	// begin inline asm
	cp.async.cg.shared.global [%r79], [%rd118], 16;

	// end inline asm
	add.s32 	%r451, %r2305, 32;
	mul.wide.u32 	%rd123, %r451, 2;
	add.s64 	%rd119, %rd39, %rd123;
	// begin inline asm
	cp.async.cg.shared.global [%r81], [%rd119], 16;

	// end inline asm
	// begin inline asm
	cp.async.commit_group;

	// end inline asm
$L__BB0_6:
	add.s64 	%rd124, %rd9, 8192;
	// begin inline asm
	{ .reg .u64 smem_ptr; cvta.to.shared.u64 smem_ptr, %rd124; cvt.u32.u64 %r452, smem_ptr; }

	// end inline asm
	// begin inline asm
	ldmatrix.sync.aligned.x4.m8n8.shared.b16 {%r453, %r454, %r455, %r456}, [%r452];

	// end inline asm
	add.s64 	%rd125, %rd10, 8192;
	// begin inline asm
	{ .reg .u64 smem_ptr; cvta.to.shared.u64 smem_ptr, %rd125; cvt.u32.u64 %r458, smem_ptr; }

	// end inline asm
	// begin inline asm
	ldmatrix.sync.aligned.x4.m8n8.shared.b16 {%r459, %r460, %r461, %r462}, [%r458];

	// end inline asm
	add.s64 	%rd126, %rd11, 8192;
	// begin inline asm
	{ .reg .u64 smem_ptr; cvta.to.shared.u64 smem_ptr, %rd126; cvt.u32.u64 %r464, smem_ptr; }

	// end inline asm
	// begin inline asm
	ldmatrix.sync.aligned.x4.m8n8.shared.b16 {%r465, %r466, %r467, %r468}, [%r464];

	// end inline asm
	add.s64 	%rd127, %rd12, 8192;
	// begin inline asm
	{ .reg .u64 smem_ptr; cvta.to.shared.u64 smem_ptr, %rd127; cvt.u32.u64 %r470, smem_ptr; }

	// end inline asm
	// begin inline asm
	ldmatrix.sync.aligned.x4.m8n8.shared.b16 {%r471, %r472, %r473, %r474}, [%r470];

	// end inline asm
	// begin inline asm
	{ .reg .u64 smem_ptr; cvta.to.shared.u64 smem_ptr, %rd17; cvt.u32.u64 %r476, smem_ptr; }

	// end inline asm
	// begin inline asm
	ldmatrix.sync.aligned.x4.m8n8.shared.b16 {%r477, %r478, %r479, %r480}, [%r476];

	// end inline asm
	// begin inline asm
	{ .reg .u64 smem_ptr; cvta.to.shared.u64 smem_ptr, %rd18; cvt.u32.u64 %r482, smem_ptr; }

	// end inline asm
	// begin inline asm
	ldmatrix.sync.aligned.x4.m8n8.shared.b16 {%r483, %r484, %r485, %r486}, [%r482];

	// end inline asm
	// begin inline asm
	{ .reg .u64 smem_ptr; cvta.to.shared.u64 smem_ptr, %rd19; cvt.u32.u64 %r488, smem_ptr; }

	// end inline asm
	// begin inline asm
	ldmatrix.sync.aligned.x4.m8n8.shared.b16 {%r489, %r490, %r491, %r492}, [%r488];

	// end inline asm
	// begin inline asm
	{ .reg .u64 smem_ptr; cvta.to.shared.u64 smem_ptr, %rd20; cvt.u32.u64 %r494, smem_ptr; }

	// end inline asm
	// begin inline asm
	ldmatrix.sync.aligned.x4.m8n8.shared.b16 {%r495, %r496, %r497, %r498}, [%r494];

	// end inline asm
	// begin inline asm
	mma.sync.aligned.m16n8k16.row.col.f32.f16.f16.f32 {%f1411,  %f1412,  %f1413,  %f1414},{%r453,  %r455,  %r454,  %r456},{%r477,  %r478},{%f1155, %f1156, %f1157, %f1158};

	// end inline asm
	// begin inline asm
	mma.sync.aligned.m16n8k16.row.col.f32.f16.f16.f32 {%f1419,  %f1420,  %f1421,  %f1422},{%r453,  %r455,  %r454,  %r456},{%r479,  %r480},{%f1163, %f1164, %f1165, %f1166};

	// end inline asm
	// begin inline asm
	mma.sync.aligned.m16n8k16.row.col.f32.f16.f16.f32 {%f1427,  %f1428,  %f1429,  %f1430},{%r459,  %r461,  %r460,  %r462},{%r477,  %r478},{%f1171, %f1172, %f1173, %f1174};

	// end inline asm
	// begin inline asm
	mma.sync.aligned.m16n8k16.row.col.f32.f16.f16.f32 {%f1435,  %f1436,  %f1437,  %f1438},{%r459,  %r461,  %r460,  %r462},{%r479,  %r480},{%f1179, %f1180, %f1181, %f1182};

	// end inline asm
	// begin inline asm
	mma.sync.aligned.m16n8k16.row.col.f32.f16.f16.f32 {%f1443,  %f1444,  %f1445,  %f1446},{%r465,  %r467,  %r466,  %r468},{%r477,  %r478},{%f1187, %f1188, %f1189, %f1190};

	// end inline asm
	// begin inline asm
	mma.sync.aligned.m16n8k16.row.col.f32.f16.f16.f32 {%f1451,  %f1452,  %f1453,  %f1454},{%r465,  %r467,  %r466,  %r468},{%r479,  %r480},{%f1195, %f1196, %f1197, %f1198};

	// end inline asm
	// begin inline asm
	mma.sync.aligned.m16n8k16.row.col.f32.f16.f16.f32 {%f1459,  %f1460,  %f1461,  %f1462},{%r471,  %r473,  %r472,  %r474},{%r477,  %r478},{%f1203, %f1204, %f1205, %f1206};

	// end inline asm
	// begin inline asm
	mma.sync.aligned.m16n8k16.row.col.f32.f16.f16.f32 {%f1467,  %f1468,  %f1469,  %f1470},{%r471,  %r473,  %r472,  %r474},{%r479,  %r480},{%f1211, %f1212, %f1213, %f1214};

	// end inline asm
	// begin inline asm
	mma.sync.aligned.m16n8k16.row.col.f32.f16.f16.f32 {%f1475,  %f1476,  %f1477,  %f1478},{%r453,  %r455,  %r454,  %r456},{%r483,  %r484},{%f1219, %f1220, %f1221, %f1222};

	// end inline asm
	// begin inline asm
	mma.sync.aligned.m16n8k16.row.col.f32.f16.f16.f32 {%f1483,  %f1484,  %f1485,  %f1486},{%r453,  %r455,  %r454,  %r456},{%r485,  %r486},{%f1227, %f1228, %f1229, %f1230};

	// end inline asm
	// begin inline asm
	mma.sync.aligned.m16n8k16.row.col.f32.f16.f16.f32 {%f1491,  %f1492,  %f1493,  %f1494},{%r459,  %r461,  %r460,  %r462},{%r483,  %r484},{%f1235, %f1236, %f1237, %f1238};

	// end inline asm
	// begin inline asm
	mma.sync.aligned.m16n8k16.row.col.f32.f16.f16.f32 {%f1499,  %f1500,  %f1501,  %f1502},{%r459,  %r461,  %r460,  %r462},{%r485,  %r486},{%f1243, %f1244, %f1245, %f1246};

	// end inline asm
	// begin inline asm
	mma.sync.aligned.m16n8k16.row.col.f32.f16.f16.f32 {%f1507,  %f1508,  %f1509,  %f1510},{%r465,  %r467,  %r466,  %r468},{%r483,  %r484},{%f1251, %f1252, %f1253, %f1254};

	// end inline asm
	// begin inline asm
	mma.sync.aligned.m16n8k16.row.col.f32.f16.f16.f32 {%f1515,  %f1516,  %f1517,  %f1518},{%r465,  %r467,  %r466,  %r468},{%r485,  %r486},{%f1259, %f1260, %f1261, %f1262};

	// end inline asm
	// begin inline asm
	mma.sync.aligned.m16n8k16.row.col.f32.f16.f16.f32 {%f1523,  %f1524,  %f1525,  %f1526},{%r471,  %r473,  %r472,  %r474},{%r483,  %r484},{%f1267, %f1268, %f1269, %f1270};

	// end inline asm
	// begin inline asm
	mma.sync.aligned.m16n8k16.row.col.f32.f16.f16.f32 {%f1531,  %f1532,  %f1533,  %f1534},{%r471,  %r473,  %r472,  %r474},{%r485,  %r486},{%f1275, %f1276, %f1277, %f1278};

	// end inline asm
	// begin inline asm
	mma.sync.aligned.m16n8k16.row.col.f32.f16.f16.f32 {%f1539,  %f1540,  %f1541,  %f1542},{%r453,  %r455,  %r454,  %r456},{%r489,  %r490},{%f1283, %f1284, %f1285, %f1286};

	// end inline asm
	// begin inline asm
	mma.sync.aligned.m16n8k16.row.col.f32.f16.f16.f32 {%f1547,  %f1548,  %f1549,  %f1550},{%r453,  %r455,  %r454,  %r456},{%r491,  %r492},{%f1291, %f1292, %f1293, %f1294};

	// end inline asm
	// begin inline asm
	mma.sync.aligned.m16n8k16.row.col.f32.f16.f16.f32 {%f1555,  %f1556,  %f1557,  %f1558},{%r459,  %r461,  %r460,  %r462},{%r489,  %r490},{%f1299, %f1300, %f1301, %f1302};

	// end inline asm
	// begin inline asm
	mma.sync.aligned.m16n8k16.row.col.f32.f16.f16.f32 {%f1563,  %f1564,  %f1565,  %f1566},{%r459,  %r461,  %r460,  %r462},{%r491,  %r492},{%f1307, %f1308, %f1309, %f1310};

	// end inline asm
	// begin inline asm
	mma.sync.aligned.m16n8k16.row.col.f32.f16.f16.f32 {%f1571,  %f1572,  %f1573,  %f1574},{%r465,  %r467,  %r466,  %r468},{%r489,  %r490},{%f1315, %f1316, %f1317, %f1318};

	// end inline asm
	// begin inline asm
	mma.sync.aligned.m16n8k16.row.col.f32.f16.f16.f32 {%f1579,  %f1580,  %f1581,  %f1582},{%r465,  %r467,  %r466,  %r468},{%r491,  %r492},{%f1323, %f1324, %f1325, %f1326};

	// end inline asm
	// begin inline asm
	mma.sync.aligned.m16n8k16.row.col.f32.f16.f16.f32 {%f1587,  %f1588,  %f1589,  %f1590},{%r471,  %r473,  %r472,  %r474},{%r489,  %r490},{%f1331, %f1332, %f1333, %f1334};

	// end inline asm
	// begin inline asm
	mma.sync.aligned.m16n8k16.row.col.f32.f16.f16.f32 {%f1595,  %f1596,  %f1597,  %f1598},{%r471,  %r473,  %r472,  %r474},{%r491,  %r492},{%f1339, %f1340, %f1341, %f1342};

	// end inline asm
	// begin inline asm
	mma.sync.aligned.m16n8k16.row.col.f32.f16.f16.f32 {%f1603,  %f1604,  %f1605,  %f1606},{%r453,  %r455,  %r454,  %r456},{%r495,  %r496},{%f1347, %f1348, %f1349, %f1350};

	// end inline asm
	// begin inline asm
	mma.sync.aligned.m16n8k16.row.col.f32.f16.f16.f32 {%f1611,  %f1612,  %f1613,  %f1614},{%r453,  %r455,  %r454,  %r456},{%r497,  %r498},{%f1355, %f1356, %f1357, %f1358};

	// end inline asm
	// begin inline asm
	mma.sync.aligned.m16n8k16.row.col.f32.f16.f16.f32 {%f1619,  %f1620,  %f1621,  %f1622},{%r459,  %r461,  %r460,  %r462},{%r495,  %r496},{%f1363, %f1364, %f1365, %f1366};

	// end inline asm
	// begin inline asm
	mma.sync.aligned.m16n8k16.row.col.f32.f16.f16.f32 {%f1627,  %f1628,  %f1629,  %f1630},{%r459,  %r461,  %r460,  %r462},{%r497,  %r498},{%f1371, %f1372, %f1373, %f1374};

	// end inline asm
	// begin inline asm
	mma.sync.aligned.m16n8k16.row.col.f32.f16.f16.f32 {%f1635,  %f1636,  %f1637,  %f1638},{%r465,  %r467,  %r466,  %r468},{%r495,  %r496},{%f1379, %f1380, %f1381, %f1382};

	// end inline asm
	// begin inline asm
	mma.sync.aligned.m16n8k16.row.col.f32.f16.f16.f32 {%f1643,  %f1644,  %f1645,  %f1646},{%r465,  %r467,  %r466,  %r468},{%r497,  %r498},{%f1387, %f1388, %f1389, %f1390};

	// end inline asm
	// begin inline asm
	mma.sync.aligned.m16n8k16.row.col.f32.f16.f16.f32 {%f1651,  %f1652,  %f1653,  %f1654},{%r471,  %r473,  %r472,  %r474},{%r495,  %r496},{%f1395, %f1396, %f1397, %f1398};

	// end inline asm
	// begin inline asm
	mma.sync.aligned.m16n8k16.row.col.f32.f16.f16.f32 {%f1659,  %f1660,  %f1661,  %f1662},{%r471,  %r473,  %r472,  %r474},{%r497,  %r498},{%f1403, %f1404, %f1405, %f1406};

	// end inline asm
	// begin inline asm
	cp.async.wait_group 2;

	// end inline asm
	bar.sync 	0;
	add.s32 	%r692, %r2307, 2;
	setp.ge.s32 	%p4, %r692, %r26;
	@%p4 bra 	$L__BB0_8;
	add.s32 	%r697, %r2303, 64;
	mul.wide.u32 	%rd136, %r697, 2;
	add.s64 	%rd132, %rd38, %rd136;
	// begin inline asm
	cp.async.cg.shared.global [%r83], [%rd132], 16;

	// end inline asm
	add.s32 	%r698, %r2304, 64;
	mul.wide.u32 	%rd137, %r698, 2;
	add.s64 	%rd133, %rd38, %rd137;
	// begin inline asm
	cp.async.cg.shared.global [%r85], [%rd133], 16;

	// end inline asm
	add.s32 	%r699, %r2306, 64;
	mul.wide.u32 	%rd138, %r699, 2;
	add.s64 	%rd134, %rd39, %rd138;
	// begin inline asm
	cp.async.cg.shared.global [%r87], [%rd134], 16;

	// end inline asm
	add.s32 	%r700, %r2305, 64;
	mul.wide.u32 	%rd139, %r700, 2;
	add.s64 	%rd135, %rd39, %rd139;
	// begin inline asm
	cp.async.cg.shared.global [%r89], [%rd135], 16;

	// end inline asm
	// begin inline asm
	cp.async.commit_group;

	// end inline asm
$L__BB0_8:
	// begin inline asm
	{ .reg .u64 smem_ptr; cvta.to.shared.u64 smem_ptr, %rd21; cvt.u32.u64 %r701, smem_ptr; }

	// end inline asm
	// begin inline asm
	ldmatrix.sync.aligned.x4.m8n8.shared.b16 {%r702, %r703, %r704, %r705}, [%r701];

	// end inline asm
	// begin inline asm
	{ .reg .u64 smem_ptr; cvta.to.shared.u64 smem_ptr, %rd22; cvt.u32.u64 %r707, smem_ptr; }

	// end inline asm
	// begin inline asm
	ldmatrix.sync.aligned.x4.m8n8.shared.b16 {%r708, %r709, %r710, %r711}, [%r707];

	// end inline asm
	// begin inline asm
	{ .reg .u64 smem_ptr; cvta.to.shared.u64 smem_ptr, %rd23; cvt.u32.u64 %r713, smem_ptr; }

	// end inline asm
	// begin inline asm
	ldmatrix.sync.aligned.x4.m8n8.shared.b16 {%r714, %r715, %r716, %r717}, [%r713];

	// end inline asm
	// begin inline asm
	{ .reg .u64 smem_ptr; cvta.to.shared.u64 smem_ptr, %rd24; cvt.u32.u64 %r719, smem_ptr; }

	// end inline asm
	// begin inline asm
	ldmatrix.sync.aligned.x4.m8n8.shared.b16 {%r720, %r721, %r722, %r723}, [%r719];

	// end inline asm
	add.s64 	%rd144, %rd13, 16384;
	// begin inline asm
	{ .reg .u64 smem_ptr; cvta.to.shared.u64 smem_ptr, %rd144; cvt.u32.u64 %r725, smem_ptr; }

	// end inline asm
	// begin inline asm
	ldmatrix.sync.aligned.x4.m8n8.shared.b16 {%r726, %r727, %r728, %r729}, [%r725];

	// end inline asm
	// begin inline asm
	{ .reg .u64 smem_ptr; cvta.to.shared.u64 smem_ptr, %rd25; cvt.u32.u64 %r731, smem_ptr; }

	// end inline asm
	// begin inline asm
	ldmatrix.sync.aligned.x4.m8n8.shared.b16 {%r732, %r733, %r734, %r735}, [%r731];

	// end inline asm
	// begin inline asm
	{ .reg .u64 smem_ptr; cvta.to.shared.u64 smem_ptr, %rd26; cvt.u32.u64 %r737, smem_ptr; }

	// end inline asm
	// begin inline asm
	ldmatrix.sync.aligned.x4.m8n8.shared.b16 {%r738, %r739, %r740, %r741}, [%r737];

	// end inline asm
	// begin inline asm
	{ .reg .u64 smem_ptr; cvta.to.shared.u64 smem_ptr, %rd27; cvt.u32.u64 %r743, smem_ptr; }

	// end inline asm
	// begin inline asm
	ldmatrix.sync.aligned.x4.m8n8.shared.b16 {%r744, %r745, %r746, %r747}, [%r743];

	// end inline asm
	// begin inline asm
	mma.sync.aligned.m16n8k16.row.col.f32.f16.f16.f32 {%f1667,  %f1668,  %f1669,  %f1670},{%r702,  %r704,  %r703,  %r705},{%r726,  %r727},{%f1411, %f1412, %f1413, %f1414};

	// end inline asm
	// begin inline asm
	mma.sync.aligned.m16n8k16.row.col.f32.f16.f16.f32 {%f1675,  %f1676,  %f1677,  %f1678},{%r702,  %r704,  %r703,  %r705},{%r728,  %r729},{%f1419, %f1420, %f1421, %f1422};

	// end inline asm
	// begin inline asm
	mma.sync.aligned.m16n8k16.row.col.f32.f16.f16.f32 {%f1683,  %f1684,  %f1685,  %f1686},{%r708,  %r710,  %r709,  %r711},{%r726,  %r727},{%f1427, %f1428, %f1429, %f1430};

	// end inline asm
	// begin inline asm
	mma.sync.aligned.m16n8k16.row.col.f32.f16.f16.f32 {%f1691,  %f1692,  %f1693,  %f1694},{%r708,  %r710,  %r709,  %r711},{%r728,  %r729},{%f1435, %f1436, %f1437, %f1438};

	// end inline asm
	// begin inline asm
	mma.sync.aligned.m16n8k16.row.col.f32.f16.f16.f32 {%f1699,  %f1700,  %f1701,  %f1702},{%r714,  %r716,  %r715,  %r717},{%r726,  %r727},{%f1443, %f1444, %f1445, %f1446};

	// end inline asm
	// begin inline asm
	mma.sync.aligned.m16n8k16.row.col.f32.f16.f16.f32 {%f1707,  %f1708,  %f1709,  %f1710},{%r714,  %r716,  %r715,  %r717},{%r728,  %r729},{%f1451, %f1452, %f1453, %f1454};

	// end inline asm
	// begin inline asm
	mma.sync.aligned.m16n8k16.row.col.f32.f16.f16.f32 {%f1715,  %f1716,  %f1717,  %f1718},{%r720,  %r722,  %r721,  %r723},{%r726,  %r727},{%f1459, %f1460, %f1461, %f1462};

	// end inline asm
	// begin inline asm
	mma.sync.aligned.m16n8k16.row.col.f32.f16.f16.f32 {%f1723,  %f1724,  %f1725,  %f1726},{%r720,  %r722,  %r721,  %r723},{%r728,  %r729},{%f1467, %f1468, %f1469, %f1470};

	// end inline asm
	// begin inline asm
	mma.sync.aligned.m16n8k16.row.col.f32.f16.f16.f32 {%f1731,  %f1732,  %f1733,  %f1734},{%r702,  %r704,  %r703,  %r705},{%r732,  %r733},{%f1475, %f1476, %f1477, %f1478};

	// end inline asm
	// begin inline asm
	mma.sync.aligned.m16n8k16.row.col.f32.f16.f16.f32 {%f1739,  %f1740,  %f1741,  %f1742},{%r702,  %r704,  %r703,  %r705},{%r734,  %r735},{%f1483, %f1484, %f1485, %f1486};

	// end inline asm
	// begin inline asm
	mma.sync.aligned.m16n8k16.row.col.f32.f16.f16.f32 {%f1747,  %f1748,  %f1749,  %f1750},{%r708,  %r710,  %r709,  %r711},{%r732,  %r733},{%f1491, %f1492, %f1493, %f1494};

	// end inline asm
	// begin inline asm
	mma.sync.aligned.m16n8k16.row.col.f32.f16.f16.f32 {%f1755,  %f1756,  %f1757,  %f1758},{%r708,  %r710,  %r709,  %r711},{%r734,  %r735},{%f1499, %f1500, %f1501, %f1502};

	// end inline asm
	// begin inline asm
	mma.sync.aligned.m16n8k16.row.col.f32.f16.f16.f32 {%f1763,  %f1764,  %f1765,  %f1766},{%r714,  %r716,  %r715,  %r717},{%r732,  %r733},{%f1507, %f1508, %f1509, %f1510};

	// end inline asm
	// begin inline asm
	mma.sync.aligned.m16n8k16.row.col.f32.f16.f16.f32 {%f1771,  %f1772,  %f1773,  %f1774},{%r714,  %r716,  %r715,  %r717},{%r734,  %r735},{%f1515, %f1516, %f1517, %f1518};

	// end inline asm
	// begin inline asm
	mma.sync.aligned.m16n8k16.row.col.f32.f16.f16.f32 {%f1779,  %f1780,  %f1781,  %f1782},{%r720,  %r722,  %r721,  %r723},{%r732,  %r733},{%f1523, %f1524, %f1525, %f1526};

	// end inline asm
	// begin inline asm
	mma.sync.aligned.m16n8k16.row.col.f32.f16.f16.f32 {%f1787,  %f1788,  %f1789,  %f1790},{%r720,  %r722,  %r721,  %r723},{%r734,  %r735},{%f1531, %f1532, %f1533, %f1534};

	// end inline asm
	// begin inline asm
	mma.sync.aligned.m16n8k16.row.col.f32.f16.f16.f32 {%f1795,  %f1796,  %f1797,  %f1798},{%r702,  %r704,  %r703,  %r705},{%r738,  %r739},{%f1539, %f1540, %f1541, %f1542};

	// end inline asm
	// begin inline asm
	mma.sync.aligned.m16n8k16.row.col.f32.f16.f16.f32 {%f1803,  %f1804,  %f1805,  %f1806},{%r702,  %r704,  %r703,  %r705},{%r740,  %r741},{%f1547, %f1548, %f1549, %f1550};

	// end inline asm
	// begin inline asm
	mma.sync.aligned.m16n8k16.row.col.f32.f16.f16.f32 {%f1811,  %f1812,  %f1813,  %f1814},{%r708,  %r710,  %r709,  %r711},{%r738,  %r739},{%f1555, %f1556, %f1557, %f1558};

	// end inline asm
	// begin inline asm
	mma.sync.aligned.m16n8k16.row.col.f32.f16.f16.f32 {%f1819,  %f1820,  %f1821,  %f1822},{%r708,  %r710,  %r709,  %r711},{%r740,  %r741},{%f1563, %f1564, %f1565, %f1566};

	// end inline asm
	// begin inline asm
	mma.sync.aligned.m16n8k16.row.col.f32.f16.f16.f32 {%f1827,  %f1828,  %f1829,  %f1830},{%r714,  %r716,  %r715,  %r717},{%r738,  %r739},{%f1571, %f1572, %f1573, %f1574};

	// end inline asm
	// begin inline asm
	mma.sync.aligned.m16n8k16.row.col.f32.f16.f16.f32 {%f1835,  %f1836,  %f1837,  %f1838},{%r714,  %r716,  %r715,  %r717},{%r740,  %r741},{%f1579, %f1580, %f1581, %f1582};

	// end inline asm
	// begin inline asm
	mma.sync.aligned.m16n8k16.row.col.f32.f16.f16.f32 {%f1843,  %f1844,  %f1845,  %f1846},{%r720,  %r722,  %r721,  %r723},{%r738,  %r739},{%f1587, %f1588, %f1589, %f1590};

	// end inline asm
	// begin inline asm
	mma.sync.aligned.m16n8k16.row.col.f32.f16.f16.f32 {%f1851,  %f1852,  %f1853,  %f1854},{%r720,  %r722,  %r721,  %r723},{%r740,  %r741},{%f1595, %f1596, %f1597, %f1598};

	// end inline asm
	// begin inline asm
	mma.sync.aligned.m16n8k16.row.col.f32.f16.f16.f32 {%f1859,  %f1860,  %f1861,  %f1862},{%r702,  %r704,  %r703,  %r705},{%r744,  %r745},{%f1603, %f1604, %f1605, %f1606};

	// end inline asm
	// begin inline asm
	mma.sync.aligned.m16n8k16.row.col.f32.f16.f16.f32 {%f1867,  %f1868,  %f1869,  %f1870},{%r702,  %r704,  %r703,  %r705},{%r746,  %r747},{%f1611, %f1612, %f1613, %f1614};

	// end inline asm
	// begin inline asm
	mma.sync.aligned.m16n8k16.row.col.f32.f16.f16.f32 {%f1875,  %f1876,  %f1877,  %f1878},{%r708,  %r710,  %r709,  %r711},{%r744,  %r745},{%f1619, %f1620, %f1621, %f1622};

	// end inline asm
	// begin inline asm
	mma.sync.aligned.m16n8k16.row.col.f32.f16.f16.f32 {%f1883,  %f1884,  %f1885,  %f1886},{%r708,  %r710,  %r709,  %r711},{%r746,  %r747},{%f1627, %f1628, %f1629, %f1630};

	// end inline asm
	// begin inline asm
	mma.sync.aligned.m16n8k16.row.col.f32.f16.f16.f32 {%f1891,  %f1892,  %f1893,  %f1894},{%r714,  %r716,  %r715,  %r717},{%r744,  %r745},{%f1635, %f1636, %f1637, %f1638};

	// end inline asm
	// begin inline asm
	mma.sync.aligned.m16n8k16.row.col.f32.f16.f16.f32 {%f1899,  %f1900,  %f1901,  %f1902},{%r714,  %r716,  %r715,  %r717},{%r746,  %r747},{%f1643, %f1644, %f1645, %f1646};

	// end inline asm
	// begin inline asm
	mma.sync.aligned.m16n8k16.row.col.f32.f16.f16.f32 {%f1907,  %f1908,  %f1909,  %f1910},{%r720,  %r722,  %r721,  %r723},{%r744,  %r745},{%f1651, %f1652, %f1653, %f1654};

	// end inline asm
	// begin inline asm
	mma.sync.aligned.m16n8k16.row.col.f32.f16.f16.f32 {%f1915,  %f1916,  %f1917,  %f1918},{%r720,  %r722,  %r721,  %r723},{%r746,  %r747},{%f1659, %f1660, %f1661, %f1662};

	// end inline asm
	// begin inline asm
	cp.async.wait_group 2;

	// end inline asm
	bar.sync 	0;
	add.s32 	%r941, %r2307, 3;
	setp.ge.s32 	%p5, %r941, %r26;
	@%p5 bra 	$L__BB0_10;
	add.s32 	%r946, %r2303, 96;
	mul.wide.u32 	%rd152, %r946, 2;
	add.s64 	%rd148, %rd38, %rd152;
	// begin inline asm
	cp.async.cg.shared.global [%r91], [%rd148], 16;

	// end inline asm
	add.s32 	%r947, %r2304, 96;
	mul.wide.u32 	%rd153, %r947, 2;
	add.s64 	%rd149, %rd38, %rd153;
	// begin inline asm
	cp.async.cg.shared.global [%r93], [%rd149], 16;

	// end inline asm
	add.s32 	%r948, %r2306, 96;
	mul.wide.u32 	%rd154, %r948, 2;
	add.s64 	%rd150, %rd39, %rd154;
	// begin inline asm
	cp.async.cg.shared.global [%r95], [%rd150], 16;

	// end inline asm
	add.s32 	%r949, %r2305, 96;
	mul.wide.u32 	%rd155, %r949, 2;
	add.s64 	%rd151, %rd39, %rd155;
	// begin inline asm
	cp.async.cg.shared.global [%r97], [%rd151], 16;

	// end inline asm
$L__BB0_10:
	add.s64 	%rd156, %rd9, 24576;
	// begin inline asm
	{ .reg .u64 smem_ptr; cvta.to.shared.u64 smem_ptr, %rd156; cvt.u32.u64 %r950, smem_ptr; }

	// end inline asm
	// begin inline asm
	ldmatrix.sync.aligned.x4.m8n8.shared.b16 {%r951, %r952, %r953, %r954}, [%r950];

	// end inline asm
	// begin inline asm
	{ .reg .u64 smem_ptr; cvta.to.shared.u64 smem_ptr, %rd28; cvt.u32.u64 %r956, smem_ptr; }

	// end inline asm
	// begin inline asm
	ldmatrix.sync.aligned.x4.m8n8.shared.b16 {%r957, %r958, %r959, %r960}, [%r956];

	// end inline asm
	add.s64 	%rd158, %rd11, 24576;
	// begin inline asm
	{ .reg .u64 smem_ptr; cvta.to.shared.u64 smem_ptr, %rd158; cvt.u32.u64 %r962, smem_ptr; }

	// end inline asm
	// begin inline asm
	ldmatrix.sync.aligned.x4.m8n8.shared.b16 {%r963, %r964, %r965, %r966}, [%r962];

	// end inline asm
	add.s64 	%rd159, %rd12, 24576;
	// begin inline asm
	{ .reg .u64 smem_ptr; cvta.to.shared.u64 smem_ptr, %rd159; cvt.u32.u64 %r968, smem_ptr; }

	// end inline asm
	// begin inline asm
	ldmatrix.sync.aligned.x4.m8n8.shared.b16 {%r969, %r970, %r971, %r972}, [%r968];

	// end inline asm
	add.s64 	%rd160, %rd13, 24576;
	// begin inline asm
	{ .reg .u64 smem_ptr; cvta.to.shared.u64 smem_ptr, %rd160; cvt.u32.u64 %r974, smem_ptr; }

	// end inline asm
	// begin inline asm
	ldmatrix.sync.aligned.x4.m8n8.shared.b16 {%r975, %r976, %r977, %r978}, [%r974];

	// end inline asm
	add.s64 	%rd161, %rd14, 24576;
	// begin inline asm
	{ .reg .u64 smem_ptr; cvta.to.shared.u64 smem_ptr, %rd161; cvt.u32.u64 %r980, smem_ptr; }

	// end inline asm
	// begin inline asm
	ldmatrix.sync.aligned.x4.m8n8.shared.b16 {%r981, %r982, %r983, %r984}, [%r980];

	// end inline asm
	add.s64 	%rd162, %rd15, 24576;
	// begin inline asm
	{ .reg .u64 smem_ptr; cvta.to.shared.u64 smem_ptr, %rd162; cvt.u32.u64 %r986, smem_ptr; }

	// end inline asm
	// begin inline asm
	ldmatrix.sync.aligned.x4.m8n8.shared.b16 {%r987, %r988, %r989, %r990}, [%r986];

	// end inline asm
	add.s64 	%rd163, %rd16, 24576;
	// begin inline asm
	{ .reg .u64 smem_ptr; cvta.to.shared.u64 smem_ptr, %rd163; cvt.u32.u64 %r992, smem_ptr; }

	// end inline asm
	// begin inline asm
	ldmatrix.sync.aligned.x4.m8n8.shared.b16 {%r993, %r994, %r995, %r996}, [%r992];

	// end inline asm
	// begin inline asm
	mma.sync.aligned.m16n8k16.row.col.f32.f16.f16.f32 {%f3586,  %f3585,  %f3582,  %f3581},{%r951,  %r953,  %r952,  %r954},{%r975,  %r976},{%f1667, %f1668, %f1669, %f1670};

	// end inline asm
	// begin inline asm
	mma.sync.aligned.m16n8k16.row.col.f32.f16.f16.f32 {%f3584,  %f3583,  %f3580,  %f3579},{%r951,  %r953,  %r952,  %r954},{%r977,  %r978},{%f1675, %f1676, %f1677, %f1678};

	// end inline asm
	// begin inline asm
	mma.sync.aligned.m16n8k16.row.col.f32.f16.f16.f32 {%f3554,  %f3553,  %f3550,  %f3549},{%r957,  %r959,  %r958,  %r960},{%r975,  %r976},{%f1683, %f1684, %f1685, %f1686};

	// end inline asm
	// begin inline asm
	mma.sync.aligned.m16n8k16.row.col.f32.f16.f16.f32 {%f3552,  %f3551,  %f3548,  %f3547},{%r957,  %r959,  %r958,  %r960},{%r977,  %r978},{%f1691, %f1692, %f1693, %f1694};

	// end inline asm
	// begin inline asm
	mma.sync.aligned.m16n8k16.row.col.f32.f16.f16.f32 {%f3522,  %f3521,  %f3518,  %f3517},{%r963,  %r965,  %r964,  %r966},{%r975,  %r976},{%f1699, %f1700, %f1701, %f1702};

	// end inline asm
	// begin inline asm
	mma.sync.aligned.m16n8k16.row.col.f32.f16.f16.f32 {%f3520,  %f3519,  %f3516,  %f3515},{%r963,  %r965,  %r964,  %r966},{%r977,  %r978},{%f1707, %f1708, %f1709, %f1710};

	// end inline asm
	// begin inline asm
	mma.sync.aligned.m16n8k16.row.col.f32.f16.f16.f32 {%f3490,  %f3489,  %f3486,  %f3485},{%r969,  %r971,  %r970,  %r972},{%r975,  %r976},{%f1715, %f1716, %f1717, %f1718};

	// end inline asm
	// begin inline asm
	mma.sync.aligned.m16n8k16.row.col.f32.f16.f16.f32 {%f3488,  %f3487,  %f3484,  %f3483},{%r969,  %r971,  %r970,  %r972},{%r977,  %r978},{%f1723, %f1724, %f1725, %f1726};

	// end inline asm
	// begin inline asm
	mma.sync.aligned.m16n8k16.row.col.f32.f16.f16.f32 {%f3578,  %f3577,  %f3574,  %f3573},{%r951,  %r953,  %r952,  %r954},{%r981,  %r982},{%f1731, %f1732, %f1733, %f1734};

	// end inline asm
	// begin inline asm
	mma.sync.aligned.m16n8k16.row.col.f32.f16.f16.f32 {%f3576,  %f3575,  %f3572,  %f3571},{%r951,  %r953,  %r952,  %r954},{%r983,  %r984},{%f1739, %f1740, %f1741, %f1742};

	// end inline asm
	// begin inline asm
	mma.sync.aligned.m16n8k16.row.col.f32.f16.f16.f32 {%f3546,  %f3545,  %f3542,  %f3541},{%r957,  %r959,  %r958,  %r960},{%r981,  %r982},{%f1747, %f1748, %f1749, %f1750};

	// end inline asm
	// begin inline asm
	mma.sync.aligned.m16n8k16.row.col.f32.f16.f16.f32 {%f3544,  %f3543,  %f3540,  %f3539},{%r957,  %r959,  %r958,  %r960},{%r983,  %r984},{%f1755, %f1756, %f1757, %f1758};

	// end inline asm
	// begin inline asm
	mma.sync.aligned.m16n8k16.row.col.f32.f16.f16.f32 {%f3514,  %f3513,  %f3510,  %f3509},{%r963,  %r965,  %r964,  %r966},{%r981,  %r982},{%f1763, %f1764, %f1765, %f1766};

	// end inline asm
	// begin inline asm
	mma.sync.aligned.m16n8k16.row.col.f32.f16.f16.f32 {%f3512,  %f3511,  %f3508,  %f3507},{%r963,  %r965,  %r964,  %r966},{%r983,  %r984},{%f1771, %f1772, %f1773, %f1774};

	// end inline asm
	// begin inline asm
	mma.sync.aligned.m16n8k16.row.col.f32.f16.f16.f32 {%f3482,  %f3481,  %f3478,  %f3477},{%r969,  %r971,  %r970,  %r972},{%r981,  %r982},{%f1779, %f1780, %f1781, %f1782};

	// end inline asm
	// begin inline asm
	mma.sync.aligned.m16n8k16.row.col.f32.f16.f16.f32 {%f3480,  %f3479,  %f3476,  %f3475},{%r969,  %r971,  %r970,  %r972},{%r983,  %r984},{%f1787, %f1788, %f1789, %f1790};

	// end inline asm
	// begin inline asm
	mma.sync.aligned.m16n8k16.row.col.f32.f16.f16.f32 {%f3570,  %f3569,  %f3566,  %f3565},{%r951,  %r953,  %r952,  %r954},{%r987,  %r988},{%f1795, %f1796, %f1797, %f1798};

	// end inline asm
	// begin inline asm
	mma.sync.aligned.m16n8k16.row.col.f32.f16.f16.f32 {%f3568,  %f3567,  %f3564,  %f3563},{%r951,  %r953,  %r952,  %r954},{%r989,  %r990},{%f1803, %f1804, %f1805, %f1806};

	// end inline asm
	// begin inline asm
	mma.sync.aligned.m16n8k16.row.col.f32.f16.f16.f32 {%f3538,  %f3537,  %f3534,  %f3533},{%r957,  %r959,  %r958,  %r960},{%r987,  %r988},{%f1811, %f1812, %f1813, %f1814};

	// end inline asm
	// begin inline asm
	mma.sync.aligned.m16n8k16.row.col.f32.f16.f16.f32 {%f3536,  %f3535,  %f3532,  %f3531},{%r957,  %r959,  %r958,  %r960},{%r989,  %r990},{%f1819, %f1820, %f1821, %f1822};

	// end inline asm
	// begin inline asm
	mma.sync.aligned.m16n8k16.row.col.f32.f16.f16.f32 {%f3506,  %f3505,  %f3502,  %f3501},{%r963,  %r965,  %r964,  %r966},{%r987,  %r988},{%f1827, %f1828, %f1829, %f1830};

	// end inline asm
	// begin inline asm
	mma.sync.aligned.m16n8k16.row.col.f32.f16.f16.f32 {%f3504,  %f3503,  %f3500,  %f3499},{%r963,  %r965,  %r964,  %r966},{%r989,  %r990},{%f1835, %f1836, %f1837, %f1838};

	// end inline asm
	// begin inline asm
	mma.sync.aligned.m16n8k16.row.col.f32.f16.f16.f32 {%f3474,  %f3473,  %f3470,  %f3469},{%r969,  %r971,  %r970,  %r972},{%r987,  %r988},{%f1843, %f1844, %f1845, %f1846};

	// end inline asm
	// begin inline asm
	mma.sync.aligned.m16n8k16.row.col.f32.f16.f16.f32 {%f3472,  %f3471,  %f3468,  %f3467},{%r969,  %r971,  %r970,  %r972},{%r989,  %r990},{%f1851, %f1852, %f1853, %f1854};

	// end inline asm
	// begin inline asm
	mma.sync.aligned.m16n8k16.row.col.f32.f16.f16.f32 {%f3562,  %f3561,  %f3558,  %f3557},{%r951,  %r953,  %r952,  %r954},{%r993,  %r994},{%f1859, %f1860, %f1861, %f1862};

	// end inline asm
	// begin inline asm
	mma.sync.aligned.m16n8k16.row.col.f32.f16.f16.f32 {%f3560,  %f3559,  %f3556,  %f3555},{%r951,  %r953,  %r952,  %r954},{%r995,  %r996},{%f1867, %f1868, %f1869, %f1870};

	// end inline asm
	// begin inline asm
	mma.sync.aligned.m16n8k16.row.col.f32.f16.f16.f32 {%f3530,  %f3529,  %f3526,  %f3525},{%r957,  %r959,  %r958,  %r960},{%r993,  %r994},{%f1875, %f1876, %f1877, %f1878};

	// end inline asm
	// begin inline asm
	mma.sync.aligned.m16n8k16.row.col.f32.f16.f16.f32 {%f3528,  %f3527,  %f3524,  %f3523},{%r957,  %r959,  %r958,  %r960},{%r995,  %r996},{%f1883, %f1884, %f1885, %f1886};

	// end inline asm
	// begin inline asm
	mma.sync.aligned.m16n8k16.row.col.f32.f16.f16.f32 {%f3498,  %f3497,  %f3494,  %f3493},{%r963,  %r965,  %r964,  %r966},{%r993,  %r994},{%f1891, %f1892, %f1893, %f1894};

	// end inline asm
	// begin inline asm
	mma.sync.aligned.m16n8k16.row.col.f32.f16.f16.f32 {%f3496,  %f3495,  %f3492,  %f3491},{%r963,  %r965,  %r964,  %r966},{%r995,  %r996},{%f1899, %f1900, %f1901, %f1902};

	// end inline asm
	// begin inline asm
	mma.sync.aligned.m16n8k16.row.col.f32.f16.f16.f32 {%f3466,  %f3465,  %f3462,  %f3461},{%r969,  %r971,  %r970,  %r972},{%r993,  %r994},{%f1907, %f1908, %f1909, %f1910};

	// end inline asm
	// begin inline asm
	mma.sync.aligned.m16n8k16.row.col.f32.f16.f16.f32 {%f3464,  %f3463,  %f3460,  %f3459},{%r969,  %r971,  %r970,  %r972},{%r995,  %r996},{%f1915, %f1916, %f1917, %f1918};

	// end inline asm
	add.s32 	%r37, %r2307, 4;
	add.s32 	%r2306, %r2306, 128;
	add.s32 	%r2305, %r2305, 128;
	add.s32 	%r2304, %r2304, 128;
	add.s32 	%r2303, %r2303, 128;
	add.s32 	%r1190, %r2307, 1;
	setp.lt.s32 	%p6, %r1190, %r31;
	mov.u32 	%r2307, %r37;
	@%p6 bra 	$L__BB0_2;
$L__BB0_11:
	shr.s32 	%r1191, %r74, 31;
	shr.u32 	%r1192, %r1191, 25;
	add.s32 	%r1193, %r74, %r1192;
	shr.s32 	%r42, %r1193, 7;
	shl.b32 	%r43, %r42, 2;
	// begin inline asm
	cp.async.wait_group 2;

	// end inline asm
	bar.sync 	0;
	setp.gt.s32 	%p7, %r43, %r26;
	@%p7 bra 	$L__BB0_13;
	shl.b32 	%r1202, %r42, 7;
	or.b32  	%r1203, %r17, %r1202;
	add.s32 	%r1204, %r1203, -32;
	add.s64 	%rd164, %rd1, 24576;
	// begin inline asm
	{ .reg .u64 smem_ptr; cvta.to.shared.u64 smem_ptr, %rd164; cvt.u32.u64 %r1194, smem_ptr; }

	// end inline asm
	add.s32 	%r1205, %r1204, %r8;
	mul.wide.s32 	%rd172, %r1205, 2;
	add.s64 	%rd165, %rd38, %rd172;
	// begin inline asm
	cp.async.cg.shared.global [%r1194], [%rd165], 16;

	// end inline asm
	add.s64 	%rd166, %rd1, 28672;
	// begin inline asm
	{ .reg .u64 smem_ptr; cvta.to.shared.u64 smem_ptr, %rd166; cvt.u32.u64 %r1196, smem_ptr; }

	// end inline asm
	add.s32 	%r1206, %r1204, %r10;
	mul.wide.s32 	%rd173, %r1206, 2;
	add.s64 	%rd167, %rd38, %rd173;
	// begin inline asm
	cp.async.cg.shared.global [%r1196], [%rd167], 16;

	// end inline asm
	add.s64 	%rd168, %rd2, 24576;
	// begin inline asm
	{ .reg .u64 smem_ptr; cvta.to.shared.u64 smem_ptr, %rd168; cvt.u32.u64 %r1198, smem_ptr; }

	// end inline asm
	add.s32 	%r1207, %r1204, %r13;
	mul.wide.s32 	%rd174, %r1207, 2;
	add.s64 	%rd169, %rd39, %rd174;
	// begin inline asm
	cp.async.cg.shared.global [%r1198], [%rd169], 16;

	// end inline asm
	add.s64 	%rd170, %rd2, 28672;
	// begin inline asm
	{ .reg .u64 smem_ptr; cvta.to.shared.u64 smem_ptr, %rd170; cvt.u32.u64 %r1200, smem_ptr; }

	// end inline asm
	add.s32 	%r1208, %r1204, %r15;
	mul.wide.s32 	%rd175, %r1208, 2;
	add.s64 	%rd171, %rd39, %rd175;
	// begin inline asm
	cp.async.cg.shared.global [%r1200], [%rd171], 16;

	// end inline asm
	// begin inline asm
	cp.async.commit_group;

	// end inline asm
$L__BB0_13:
	shl.b32 	%r1449, %r3, 6;
	shr.u32 	%r1450, %r1, 1;
	and.b32  	%r1451, %r1450, 504;
	and.b32  	%r1452, %r1, 6;
	or.b32  	%r1453, %r1452, %r1449;
	add.s32 	%r1454, %r1453, %r1451;
	shl.b32 	%r1455, %r2, 3;
	and.b32  	%r1456, %r1455, 8176;
	and.b32  	%r1457, %r1, 8;
	or.b32  	%r1458, %r1457, %r1456;
	shl.b32 	%r1459, %r1, 5;
	and.b32  	%r1460, %r1459, 32;
	add.s32 	%r1461, %r1460, %r1458;
	shl.b32 	%r1462, %r1454, 2;
	and.b32  	%r1463, %r1462, 24;
	xor.b32  	%r1464, %r1463, %r1461;
	shl.b32 	%r1465, %r1454, 5;
	add.s32 	%r1466, %r1465, %r1464;
	mul.wide.u32 	%rd184, %r1466, 2;
	mov.u32 	%r1467, shared_storage;
	cvt.u64.u32 	%rd185, %r1467;
	cvta.shared.u64 	%rd186, %rd185;
	add.s64 	%rd176, %rd186, %rd184;
	// begin inline asm
	{ .reg .u64 smem_ptr; cvta.to.shared.u64 smem_ptr, %rd176; cvt.u32.u64 %r1209, smem_ptr; }

	// end inline asm
	// begin inline asm
	ldmatrix.sync.aligned.x4.m8n8.shared.b16 {%r1210, %r1211, %r1212, %r1213}, [%r1209];

	// end inline asm
	add.s32 	%r1468, %r1454, 16;
	shl.b32 	%r1469, %r1468, 2;
	and.b32  	%r1470, %r1469, 24;
	xor.b32  	%r1471, %r1470, %r1461;
	shl.b32 	%r1472, %r1468, 5;
	add.s32 	%r1473, %r1472, %r1471;
	mul.wide.u32 	%rd187, %r1473, 2;
	add.s64 	%rd177, %rd186, %rd187;
	// begin inline asm
	{ .reg .u64 smem_ptr; cvta.to.shared.u64 smem_ptr, %rd177; cvt.u32.u64 %r1215, smem_ptr; }

	// end inline asm
	// begin inline asm
	ldmatrix.sync.aligned.x4.m8n8.shared.b16 {%r1216, %r1217, %r1218, %r1219}, [%r1215];

	// end inline asm
	add.s32 	%r1474, %r1454, 32;
	shl.b32 	%r1475, %r1474, 2;
	and.b32  	%r1476, %r1475, 24;
	xor.b32  	%r1477, %r1476, %r1461;
	shl.b32 	%r1478, %r1474, 5;
	add.s32 	%r1479, %r1478, %r1477;
	mul.wide.u32 	%rd188, %r1479, 2;
	add.s64 	%rd178, %rd186, %rd188;
	// begin inline asm
	{ .reg .u64 smem_ptr; cvta.to.shared.u64 smem_ptr, %rd178; cvt.u32.u64 %r1221, smem_ptr; }

	// end inline asm
	// begin inline asm
	ldmatrix.sync.aligned.x4.m8n8.shared.b16 {%r1222, %r1223, %r1224, %r1225}, [%r1221];

	// end inline asm
	add.s32 	%r1480, %r1454, 48;
	shl.b32 	%r1481, %r1480, 2;
	and.b32  	%r1482, %r1481, 24;
	xor.b32  	%r1483, %r1482, %r1461;
	shl.b32 	%r1484, %r1480, 5;
	add.s32 	%r1485, %r1484, %r1483;
	mul.wide.u32 	%rd189, %r1485, 2;
	add.s64 	%rd179, %rd186, %rd189;
	// begin inline asm
	{ .reg .u64 smem_ptr; cvta.to.shared.u64 smem_ptr, %rd179; cvt.u32.u64 %r1227, smem_ptr; }

	// end inline asm
	// begin inline asm
	ldmatrix.sync.aligned.x4.m8n8.shared.b16 {%r1228, %r1229, %r1230, %r1231}, [%r1227];

	// end inline asm
	shl.b32 	%r1486, %r2, 6;
	and.b32  	%r44, %r1486, 64;
	and.b32  	%r1487, %r1, 7;
	or.b32  	%r1488, %r44, %r1487;
	add.s32 	%r1489, %r1488, %r1451;
	cvt.u16.u32 	%rs5, %r1488;
	cvt.u16.u32 	%rs6, %r1451;
	add.s16 	%rs7, %rs5, %rs6;
	shr.u16 	%rs8, %rs7, 1;
	shl.b32 	%r1490, %r1489, 2;
	and.b32  	%r1491, %r1490, 24;
	xor.b32  	%r1492, %r1491, %r1461;
	mul.wide.u16 	%r1493, %rs8, 64;
	add.s32 	%r1494, %r1493, %r1492;
	mul.wide.u32 	%rd190, %r1494, 2;
	add.s64 	%rd191, %rd186, 32768;
	add.s64 	%rd180, %rd191, %rd190;
	// begin inline asm
	{ .reg .u64 smem_ptr; cvta.to.shared.u64 smem_ptr, %rd180; cvt.u32.u64 %r1233, smem_ptr; }

	// end inline asm
	// begin inline asm
	ldmatrix.sync.aligned.x4.m8n8.shared.b16 {%r1234, %r1235, %r1236, %r1237}, [%r1233];

	// end inline asm
	add.s32 	%r1495, %r1489, 16;
	shl.b32 	%r1496, %r1495, 2;
	and.b32  	%r1497, %r1496, 24;
	xor.b32  	%r1498, %r1497, %r1461;
	shl.b32 	%r1499, %r1495, 5;
	and.b32  	%r1500, %r1499, 65472;
	add.s32 	%r1501, %r1500, %r1498;
	mul.wide.u32 	%rd192, %r1501, 2;
	add.s64 	%rd181, %rd191, %rd192;
	// begin inline asm
	{ .reg .u64 smem_ptr; cvta.to.shared.u64 smem_ptr, %rd181; cvt.u32.u64 %r1239, smem_ptr; }

	// end inline asm
	// begin inline asm
	ldmatrix.sync.aligned.x4.m8n8.shared.b16 {%r1240, %r1241, %r1242, %r1243}, [%r1239];

	// end inline asm
	add.s32 	%r1502, %r1489, 32;
	shl.b32 	%r1503, %r1502, 2;
	and.b32  	%r1504, %r1503, 24;
	xor.b32  	%r1505, %r1504, %r1461;
	shl.b32 	%r1506, %r1502, 5;
	and.b32  	%r1507, %r1506, 65472;
	add.s32 	%r1508, %r1507, %r1505;
	mul.wide.u32 	%rd193, %r1508, 2;
	add.s64 	%rd182, %rd191, %rd193;
	// begin inline asm
	{ .reg .u64 smem_ptr; cvta.to.shared.u64 smem_ptr, %rd182; cvt.u32.u64 %r1245, smem_ptr; }

	// end inline asm
	// begin inline asm
	ldmatrix.sync.aligned.x4.m8n8.shared.b16 {%r1246, %r1247, %r1248, %r1249}, [%r1245];

	// end inline asm
	add.s32 	%r1509, %r1489, 48;
	shl.b32 	%r1510, %r1509, 2;
	and.b32  	%r1511, %r1510, 24;
	xor.b32  	%r1512, %r1511, %r1461;
	shl.b32 	%r1513, %r1509, 5;
	and.b32  	%r1514, %r1513, 65472;
	add.s32 	%r1515, %r1514, %r1512;
	mul.wide.u32 	%rd194, %r1515, 2;
	add.s64 	%rd183, %rd191, %rd194;
	// begin inline asm
	{ .reg .u64 smem_ptr; cvta.to.shared.u64 smem_ptr, %rd183; cvt.u32.u64 %r1251, smem_ptr; }

	// end inline asm
	// begin inline asm
	ldmatrix.sync.aligned.x4.m8n8.shared.b16 {%r1252, %r1253, %r1254, %r1255}, [%r1251];

	// end inline asm
	// begin inline asm
	mma.sync.aligned.m16n8k16.row.col.f32.f16.f16.f32 {%f2179,  %f2180,  %f2181,  %f2182},{%r1210,  %r1212,  %r1211,  %r1213},{%r1234,  %r1235},{%f3586, %f3585, %f3582, %f3581};

	// end inline asm
	// begin inline asm
	mma.sync.aligned.m16n8k16.row.col.f32.f16.f16.f32 {%f2187,  %f2188,  %f2189,  %f2190},{%r1210,  %r1212,  %r1211,  %r1213},{%r1236,  %r1237},{%f3584, %f3583, %f3580, %f3579};

	// end inline asm
	// begin inline asm
	mma.sync.aligned.m16n8k16.row.col.f32.f16.f16.f32 {%f2195,  %f2196,  %f2197,  %f2198},{%r1216,  %r1218,  %r1217,  %r1219},{%r1234,  %r1235},{%f3554, %f3553, %f3550, %f3549};

	// end inline asm
	// begin inline asm
	mma.sync.aligned.m16n8k16.row.col.f32.f16.f16.f32 {%f2203,  %f2204,  %f2205,  %f2206},{%r1216,  %r1218,  %r1217,  %r1219},{%r1236,  %r1237},{%f3552, %f3551, %f3548, %f3547};

	// end inline asm
	// begin inline asm
	mma.sync.aligned.m16n8k16.row.col.f32.f16.f16.f32 {%f2211,  %f2212,  %f2213,  %f2214},{%r1222,  %r1224,  %r1223,  %r1225},{%r1234,  %r1235},{%f3522, %f3521, %f3518, %f3517};

	// end inline asm
	// begin inline asm
	mma.sync.aligned.m16n8k16.row.col.f32.f16.f16.f32 {%f2219,  %f2220,  %f2221,  %f2222},{%r1222,  %r1224,  %r1223,  %r1225},{%r1236,  %r1237},{%f3520, %f3519, %f3516, %f3515};

	// end inline asm
	// begin inline asm
	mma.sync.aligned.m16n8k16.row.col.f32.f16.f16.f32 {%f2227,  %f2228,  %f2229,  %f2230},{%r1228,  %r1230,  %r1229,  %r1231},{%r1234,  %r1235},{%f3490, %f3489, %f3486, %f3485};

	// end inline asm
	// begin inline asm
	mma.sync.aligned.m16n8k16.row.col.f32.f16.f16.f32 {%f2235,  %f2236,  %f2237,  %f2238},{%r1228,  %r1230,  %r1229,  %r1231},{%r1236,  %r1237},{%f3488, %f3487, %f3484, %f3483};

	// end inline asm
	// begin inline asm
	mma.sync.aligned.m16n8k16.row.col.f32.f16.f16.f32 {%f2243,  %f2244,  %f2245,  %f2246},{%r1210,  %r1212,  %r1211,  %r1213},{%r1240,  %r1241},{%f3578, %f3577, %f3574, %f3573};

	// end inline asm
	// begin inline asm
	mma.sync.aligned.m16n8k16.row.col.f32.f16.f16.f32 {%f2251,  %f2252,  %f2253,  %f2254},{%r1210,  %r1212,  %r1211,  %r1213},{%r1242,  %r1243},{%f3576, %f3575, %f3572, %f3571};

	// end inline asm
	// begin inline asm
	mma.sync.aligned.m16n8k16.row.col.f32.f16.f16.f32 {%f2259,  %f2260,  %f2261,  %f2262},{%r1216,  %r1218,  %r1217,  %r1219},{%r1240,  %r1241},{%f3546, %f3545, %f3542, %f3541};

	// end inline asm
	// begin inline asm
	mma.sync.aligned.m16n8k16.row.col.f32.f16.f16.f32 {%f2267,  %f2268,  %f2269,  %f2270},{%r1216,  %r1218,  %r1217,  %r1219},{%r1242,  %r1243},{%f3544, %f3543, %f3540, %f3539};

	// end inline asm
	// begin inline asm
	mma.sync.aligned.m16n8k16.row.col.f32.f16.f16.f32 {%f2275,  %f2276,  %f2277,  %f2278},{%r1222,  %r1224,  %r1223,  %r1225},{%r1240,  %r1241},{%f3514, %f3513, %f3510, %f3509};

	// end inline asm
	// begin inline asm
	mma.sync.aligned.m16n8k16.row.col.f32.f16.f16.f32 {%f2283,  %f2284,  %f2285,  %f2286},{%r1222,  %r1224,  %r1223,  %r1225},{%r1242,  %r1243},{%f3512, %f3511, %f3508, %f3507};

	// end inline asm
	// begin inline asm
	mma.sync.aligned.m16n8k16.row.col.f32.f16.f16.f32 {%f2291,  %f2292,  %f2293,  %f2294},{%r1228,  %r1230,  %r1229,  %r1231},{%r1240,  %r1241},{%f3482, %f3481, %f3478, %f3477};

	// end inline asm
	// begin inline asm
	mma.sync.aligned.m16n8k16.row.col.f32.f16.f16.f32 {%f2299,  %f2300,  %f2301,  %f2302},{%r1228,  %r1230,  %r1229,  %r1231},{%r1242,  %r1243},{%f3480, %f3479, %f3476, %f3475};

	// end inline asm
	// begin inline asm
	mma.sync.aligned.m16n8k16.row.col.f32.f16.f16.f32 {%f2307,  %f2308,  %f2309,  %f2310},{%r1210,  %r1212,  %r1211,  %r1213},{%r1246,  %r1247},{%f3570, %f3569, %f3566, %f3565};

	// end inline asm
	// begin inline asm
	mma.sync.aligned.m16n8k16.row.col.f32.f16.f16.f32 {%f2315,  %f2316,  %f2317,  %f2318},{%r1210,  %r1212,  %r1211,  %r1213},{%r1248,  %r1249},{%f3568, %f3567, %f3564, %f3563};

	// end inline asm
	// begin inline asm
	mma.sync.aligned.m16n8k16.row.col.f32.f16.f16.f32 {%f2323,  %f2324,  %f2325,  %f2326},{%r1216,  %r1218,  %r1217,  %r1219},{%r1246,  %r1247},{%f3538, %f3537, %f3534, %f3533};

	// end inline asm
	// begin inline asm
	mma.sync.aligned.m16n8k16.row.col.f32.f16.f16.f32 {%f2331,  %f2332,  %f2333,  %f2334},{%r1216,  %r1218,  %r1217,  %r1219},{%r1248,  %r1249},{%f3536, %f3535, %f3532, %f3531};

	// end inline asm
	// begin inline asm
	mma.sync.aligned.m16n8k16.row.col.f32.f16.f16.f32 {%f2339,  %f2340,  %f2341,  %f2342},{%r1222,  %r1224,  %r1223,  %r1225},{%r1246,  %r1247},{%f3506, %f3505, %f3502, %f3501};

	// end inline asm
	// begin inline asm
	mma.sync.aligned.m16n8k16.row.col.f32.f16.f16.f32 {%f2347,  %f2348,  %f2349,  %f2350},{%r1222,  %r1224,  %r1223,  %r1225},{%r1248,  %r1249},{%f3504, %f3503, %f3500, %f3499};

	// end inline asm
	// begin inline asm
	mma.sync.aligned.m16n8k16.row.col.f32.f16.f16.f32 {%f2355,  %f2356,  %f2357,  %f2358},{%r1228,  %r1230,  %r1229,  %r1231},{%r1246,  %r1247},{%f3474, %f3473, %f3470, %f3469};

	// end inline asm
	// begin inline asm
	mma.sync.aligned.m16n8k16.row.col.f32.f16.f16.f32 {%f2363,  %f2364,  %f2365,  %f2366},{%r1228,  %r1230,  %r1229,  %r1231},{%r1248,  %r1249},{%f3472, %f3471, %f3468, %f3467};

	// end inline asm
	// begin inline asm
	mma.sync.aligned.m16n8k16.row.col.f32.f16.f16.f32 {%f2371,  %f2372,  %f2373,  %f2374},{%r1210,  %r1212,  %r1211,  %r1213},{%r1252,  %r1253},{%f3562, %f3561, %f3558, %f3557};

	// end inline asm
	// begin inline asm
	mma.sync.aligned.m16n8k16.row.col.f32.f16.f16.f32 {%f2379,  %f2380,  %f2381,  %f2382},{%r1210,  %r1212,  %r1211,  %r1213},{%r1254,  %r1255},{%f3560, %f3559, %f3556, %f3555};

	// end inline asm
	// begin inline asm
	mma.sync.aligned.m16n8k16.row.col.f32.f16.f16.f32 {%f2387,  %f2388,  %f2389,  %f2390},{%r1216,  %r1218,  %r1217,  %r1219},{%r1252,  %r1253},{%f3530, %f3529, %f3526, %f3525};

	// end inline asm
	// begin inline asm
	mma.sync.aligned.m16n8k16.row.col.f32.f16.f16.f32 {%f2395,  %f2396,  %f2397,  %f2398},{%r1216,  %r1218,  %r1217,  %r1219},{%r1254,  %r1255},{%f3528, %f3527, %f3524, %f3523};

	// end inline asm
	// begin inline asm
	mma.sync.aligned.m16n8k16.row.col.f32.f16.f16.f32 {%f2403,  %f2404,  %f2405,  %f2406},{%r1222,  %r1224,  %r1223,  %r1225},{%r1252,  %r1253},{%f3498, %f3497, %f3494, %f3493};

	// end inline asm
	// begin inline asm
	mma.sync.aligned.m16n8k16.row.col.f32.f16.f16.f32 {%f2411,  %f2412,  %f2413,  %f2414},{%r1222,  %r1224,  %r1223,  %r1225},{%r1254,  %r1255},{%f3496, %f3495, %f3492, %f3491};

	// end inline asm
	// begin inline asm
	mma.sync.aligned.m16n8k16.row.col.f32.f16.f16.f32 {%f2419,  %f2420,  %f2421,  %f2422},{%r1228,  %r1230,  %r1229,  %r1231},{%r1252,  %r1253},{%f3466, %f3465, %f3462, %f3461};

	// end inline asm
	// begin inline asm
	mma.sync.aligned.m16n8k16.row.col.f32.f16.f16.f32 {%f2427,  %f2428,  %f2429,  %f2430},{%r1228,  %r1230,  %r1229,  %r1231},{%r1254,  %r1255},{%f3464, %f3463, %f3460, %f3459};

	// end inline asm
	// begin inline asm
	cp.async.wait_group 2;

	// end inline asm
	bar.sync 	0;
	setp.ge.s32 	%p8, %r43, %r26;
	@%p8 bra 	$L__BB0_15;
	shl.b32 	%r1520, %r42, 7;
	or.b32  	%r1521, %r1520, %r17;
	add.s32 	%r1522, %r1521, %r8;
	mul.wide.s32 	%rd199, %r1522, 2;
	add.s64 	%rd195, %rd38, %rd199;
	// begin inline asm
	cp.async.cg.shared.global [%r75], [%rd195], 16;

	// end inline asm
	add.s32 	%r1523, %r1521, %r10;
	mul.wide.s32 	%rd200, %r1523, 2;
	add.s64 	%rd196, %rd38, %rd200;
	// begin inline asm
	cp.async.cg.shared.global [%r77], [%rd196], 16;

	// end inline asm
	add.s32 	%r1524, %r1521, %r13;
	mul.wide.s32 	%rd201, %r1524, 2;
	add.s64 	%rd197, %rd39, %rd201;
	// begin inline asm
	cp.async.cg.shared.global [%r79], [%rd197], 16;

	// end inline asm
	add.s32 	%r1525, %r1521, %r15;
	mul.wide.s32 	%rd202, %r1525, 2;
	add.s64 	%rd198, %rd39, %rd202;
	// begin inline asm
	cp.async.cg.shared.global [%r81], [%rd198], 16;

	// end inline asm
	// begin inline asm
	cp.async.commit_group;

	// end inline asm
$L__BB0_15:
	add.s64 	%rd203, %rd176, 8192;
	// begin inline asm
	{ .reg .u64 smem_ptr; cvta.to.shared.u64 smem_ptr, %rd203; cvt.u32.u64 %r1526, smem_ptr; }

	// end inline asm
	// begin inline asm
	ldmatrix.sync.aligned.x4.m8n8.shared.b16 {%r1527, %r1528, %r1529, %r1530}, [%r1526];

	// end inline asm
	add.s64 	%rd204, %rd177, 8192;
	// begin inline asm
	{ .reg .u64 smem_ptr; cvta.to.shared.u64 smem_ptr, %rd204; cvt.u32.u64 %r1532, smem_ptr; }

	// end inline asm
	// begin inline asm
	ldmatrix.sync.aligned.x4.m8n8.shared.b16 {%r1533, %r1534, %r1535, %r1536}, [%r1532];

	// end inline asm
	add.s64 	%rd205, %rd178, 8192;
	// begin inline asm
	{ .reg .u64 smem_ptr; cvta.to.shared.u64 smem_ptr, %rd205; cvt.u32.u64 %r1538, smem_ptr; }

	// end inline asm
	// begin inline asm
	ldmatrix.sync.aligned.x4.m8n8.shared.b16 {%r1539, %r1540, %r1541, %r1542}, [%r1538];

	// end inline asm
	add.s64 	%rd206, %rd179, 8192;
	// begin inline asm
	{ .reg .u64 smem_ptr; cvta.to.shared.u64 smem_ptr, %rd206; cvt.u32.u64 %r1544, smem_ptr; }

	// end inline asm
	// begin inline asm
	ldmatrix.sync.aligned.x4.m8n8.shared.b16 {%r1545, %r1546, %r1547, %r1548}, [%r1544];

	// end inline asm
	add.s64 	%rd207, %rd180, 8192;
	// begin inline asm
	{ .reg .u64 smem_ptr; cvta.to.shared.u64 smem_ptr, %rd207; cvt.u32.u64 %r1550, smem_ptr; }

	// end inline asm
	// begin inline asm
	ldmatrix.sync.aligned.x4.m8n8.shared.b16 {%r1551, %r1552, %r1553, %r1554}, [%r1550];

	// end inline asm
	add.s64 	%rd208, %rd181, 8192;
	// begin inline asm
	{ .reg .u64 smem_ptr; cvta.to.shared.u64 smem_ptr, %rd208; cvt.u32.u64 %r1556, smem_ptr; }

	// end inline asm
	// begin inline asm
	ldmatrix.sync.aligned.x4.m8n8.shared.b16 {%r1557, %r1558, %r1559, %r1560}, [%r1556];

	// end inline asm
	add.s64 	%rd209, %rd182, 8192;
	// begin inline asm
	{ .reg .u64 smem_ptr; cvta.to.shared.u64 smem_ptr, %rd209; cvt.u32.u64 %r1562, smem_ptr; }

	// end inline asm
	// begin inline asm
	ldmatrix.sync.aligned.x4.m8n8.shared.b16 {%r1563, %r1564, %r1565, %r1566}, [%r1562];

	// end inline asm
	add.s64 	%rd210, %rd183, 8192;
	// begin inline asm
	{ .reg .u64 smem_ptr; cvta.to.shared.u64 smem_ptr, %rd210; cvt.u32.u64 %r1568, smem_ptr; }

	// end inline asm
	// begin inline asm
	ldmatrix.sync.aligned.x4.m8n8.shared.b16 {%r1569, %r1570, %r1571, %r1572}, [%r1568];

	// end inline asm
	// begin inline asm
	mma.sync.aligned.m16n8k16.row.col.f32.f16.f16.f32 {%f2435,  %f2436,  %f2437,  %f2438},{%r1527,  %r1529,  %r1528,  %r1530},{%r1551,  %r1552},{%f2179, %f2180, %f2181, %f2182};

	// end inline asm
	// begin inline asm
	mma.sync.aligned.m16n8k16.row.col.f32.f16.f16.f32 {%f2443,  %f2444,  %f2445,  %f2446},{%r1527,  %r1529,  %r1528,  %r1530},{%r1553,  %r1554},{%f2187, %f2188, %f2189, %f2190};

	// end inline asm
	// begin inline asm
	mma.sync.aligned.m16n8k16.row.col.f32.f16.f16.f32 {%f2451,  %f2452,  %f2453,  %f2454},{%r1533,  %r1535,  %r1534,  %r1536},{%r1551,  %r1552},{%f2195, %f2196, %f2197, %f2198};

	// end inline asm
	// begin inline asm
	mma.sync.aligned.m16n8k16.row.col.f32.f16.f16.f32 {%f2459,  %f2460,  %f2461,  %f2462},{%r1533,  %r1535,  %r1534,  %r1536},{%r1553,  %r1554},{%f2203, %f2204, %f2205, %f2206};

	// end inline asm
	// begin inline asm
	mma.sync.aligned.m16n8k16.row.col.f32.f16.f16.f32 {%f2467,  %f2468,  %f2469,  %f2470},{%r1539,  %r1541,  %r1540,  %r1542},{%r1551,  %r1552},{%f2211, %f2212, %f2213, %f2214};

	// end inline asm
	// begin inline asm
	mma.sync.aligned.m16n8k16.row.col.f32.f16.f16.f32 {%f2475,  %f2476,  %f2477,  %f2478},{%r1539,  %r1541,  %r1540,  %r1542},{%r1553,  %r1554},{%f2219, %f2220, %f2221, %f2222};

	// end inline asm
	// begin inline asm
	mma.sync.aligned.m16n8k16.row.col.f32.f16.f16.f32 {%f2483,  %f2484,  %f2485,  %f2486},{%r1545,  %r1547,  %r1546,  %r1548},{%r1551,  %r1552},{%f2227, %f2228, %f2229, %f2230};

	// end inline asm
	// begin inline asm
	mma.sync.aligned.m16n8k16.row.col.f32.f16.f16.f32 {%f2491,  %f2492,  %f2493,  %f2494},{%r1545,  %r1547,  %r1546,  %r1548},{%r1553,  %r1554},{%f2235, %f2236, %f2237, %f2238};

	// end inline asm
	// begin inline asm
	mma.sync.aligned.m16n8k16.row.col.f32.f16.f16.f32 {%f2499,  %f2500,  %f2501,  %f2502},{%r1527,  %r1529,  %r1528,  %r1530},{%r1557,  %r1558},{%f2243, %f2244, %f2245, %f2246};

	// end inline asm
	// begin inline asm
	mma.sync.aligned.m16n8k16.row.col.f32.f16.f16.f32 {%f2507,  %f2508,  %f2509,  %f2510},{%r1527,  %r1529,  %r1528,  %r1530},{%r1559,  %r1560},{%f2251, %f2252, %f2253, %f2254};

	// end inline asm
	// begin inline asm
	mma.sync.aligned.m16n8k16.row.col.f32.f16.f16.f32 {%f2515,  %f2516,  %f2517,  %f2518},{%r1533,  %r1535,  %r1534,  %r1536},{%r1557,  %r1558},{%f2259, %f2260, %f2261, %f2262};

	// end inline asm
	// begin inline asm
	mma.sync.aligned.m16n8k16.row.col.f32.f16.f16.f32 {%f2523,  %f2524,  %f2525,  %f2526},{%r1533,  %r1535,  %r1534,  %r1536},{%r1559,  %r1560},{%f2267, %f2268, %f2269, %f2270};

	// end inline asm
	// begin inline asm
	mma.sync.aligned.m16n8k16.row.col.f32.f16.f16.f32 {%f2531,  %f2532,  %f2533,  %f2534},{%r1539,  %r1541,  %r1540,  %r1542},{%r1557,  %r1558},{%f2275, %f2276, %f2277, %f2278};

	// end inline asm
	// begin inline asm
	mma.sync.aligned.m16n8k16.row.col.f32.f16.f16.f32 {%f2539,  %f2540,  %f2541,  %f2542},{%r1539,  %r1541,  %r1540,  %r1542},{%r1559,  %r1560},{%f2283, %f2284, %f2285, %f2286};

	// end inline asm
	// begin inline asm
	mma.sync.aligned.m16n8k16.row.col.f32.f16.f16.f32 {%f2547,  %f2548,  %f2549,  %f2550},{%r1545,  %r1547,  %r1546,  %r1548},{%r1557,  %r1558},{%f2291, %f2292, %f2293, %f2294};

	// end inline asm
	// begin inline asm
	mma.sync.aligned.m16n8k16.row.col.f32.f16.f16.f32 {%f2555,  %f2556,  %f2557,  %f2558},{%r1545,  %r1547,  %r1546,  %r1548},{%r1559,  %r1560},{%f2299, %f2300, %f2301, %f2302};

	// end inline asm
	// begin inline asm
	mma.sync.aligned.m16n8k16.row.col.f32.f16.f16.f32 {%f2563,  %f2564,  %f2565,  %f2566},{%r1527,  %r1529,  %r1528,  %r1530},{%r1563,  %r1564},{%f2307, %f2308, %f2309, %f2310};

	// end inline asm
	// begin inline asm
	mma.sync.aligned.m16n8k16.row.col.f32.f16.f16.f32 {%f2571,  %f2572,  %f2573,  %f2574},{%r1527,  %r1529,  %r1528,  %r1530},{%r1565,  %r1566},{%f2315, %f2316, %f2317, %f2318};

	// end inline asm
	// begin inline asm
	mma.sync.aligned.m16n8k16.row.col.f32.f16.f16.f32 {%f2579,  %f2580,  %f2581,  %f2582},{%r1533,  %r1535,  %r1534,  %r1536},{%r1563,  %r1564},{%f2323, %f2324, %f2325, %f2326};

	// end inline asm
	// begin inline asm
	mma.sync.aligned.m16n8k16.row.col.f32.f16.f16.f32 {%f2587,  %f2588,  %f2589,  %f2590},{%r1533,  %r1535,  %r1534,  %r1536},{%r1565,  %r1566},{%f2331, %f2332, %f2333, %f2334};

	// end inline asm
	// begin inline asm
	mma.sync.aligned.m16n8k16.row.col.f32.f16.f16.f32 {%f2595,  %f2596,  %f2597,  %f2598},{%r1539,  %r1541,  %r1540,  %r1542},{%r1563,  %r1564},{%f2339, %f2340, %f2341, %f2342};

	// end inline asm
	// begin inline asm
	mma.sync.aligned.m16n8k16.row.col.f32.f16.f16.f32 {%f2603,  %f2604,  %f2605,  %f2606},{%r1539,  %r1541,  %r1540,  %r1542},{%r1565,  %r1566},{%f2347, %f2348, %f2349, %f2350};

	// end inline asm
	// begin inline asm
	mma.sync.aligned.m16n8k16.row.col.f32.f16.f16.f32 {%f2611,  %f2612,  %f2613,  %f2614},{%r1545,  %r1547,  %r1546,  %r1548},{%r1563,  %r1564},{%f2355, %f2356, %f2357, %f2358};

	// end inline asm
	// begin inline asm
	mma.sync.aligned.m16n8k16.row.col.f32.f16.f16.f32 {%f2619,  %f2620,  %f2621,  %f2622},{%r1545,  %r1547,  %r1546,  %r1548},{%r1565,  %r1566},{%f2363, %f2364, %f2365, %f2366};

	// end inline asm
	// begin inline asm
	mma.sync.aligned.m16n8k16.row.col.f32.f16.f16.f32 {%f2627,  %f2628,  %f2629,  %f2630},{%r1527,  %r1529,  %r1528,  %r1530},{%r1569,  %r1570},{%f2371, %f2372, %f2373, %f2374};

	// end inline asm
	// begin inline asm
	mma.sync.aligned.m16n8k16.row.col.f32.f16.f16.f32 {%f2635,  %f2636,  %f2637,  %f2638},{%r1527,  %r1529,  %r1528,  %r1530},{%r1571,  %r1572},{%f2379, %f2380, %f2381, %f2382};

	// end inline asm
	// begin inline asm
	mma.sync.aligned.m16n8k16.row.col.f32.f16.f16.f32 {%f2643,  %f2644,  %f2645,  %f2646},{%r1533,  %r1535,  %r1534,  %r1536},{%r1569,  %r1570},{%f2387, %f2388, %f2389, %f2390};

	// end inline asm
	// begin inline asm
	mma.sync.aligned.m16n8k16.row.col.f32.f16.f16.f32 {%f2651,  %f2652,  %f2653,  %f2654},{%r1533,  %r1535,  %r1534,  %r1536},{%r1571,  %r1572},{%f2395, %f2396, %f2397, %f2398};

	// end inline asm
	// begin inline asm
	mma.sync.aligned.m16n8k16.row.col.f32.f16.f16.f32 {%f2659,  %f2660,  %f2661,  %f2662},{%r1539,  %r1541,  %r1540,  %r1542},{%r1569,  %r1570},{%f2403, %f2404, %f2405, %f2406};

	// end inline asm
	// begin inline asm
	mma.sync.aligned.m16n8k16.row.col.f32.f16.f16.f32 {%f2667,  %f2668,  %f2669,  %f2670},{%r1539,  %r1541,  %r1540,  %r1542},{%r1571,  %r1572},{%f2411, %f2412, %f2413, %f2414};

	// end inline asm
	// begin inline asm
	mma.sync.aligned.m16n8k16.row.col.f32.f16.f16.f32 {%f2675,  %f2676,  %f2677,  %f2678},{%r1545,  %r1547,  %r1546,  %r1548},{%r1569,  %r1570},{%f2419, %f2420, %f2421, %f2422};

	// end inline asm
	// begin inline asm
	mma.sync.aligned.m16n8k16.row.col.f32.f16.f16.f32 {%f2683,  %f2684,  %f2685,  %f2686},{%r1545,  %r1547,  %r1546,  %r1548},{%r1571,  %r1572},{%f2427, %f2428, %f2429, %f2430};

	// end inline asm
	// begin inline asm
	cp.async.wait_group 1;

	// end inline asm
	bar.sync 	0;
	add.s32 	%r1766, %r43, 1;
	setp.ge.s32 	%p9, %r1766, %r26;
	@%p9 bra 	$L__BB0_17;
	shl.b32 	%r1771, %r42, 7;
	mul.wide.s32 	%rd215, %r1771, 2;
	add.s64 	%rd216, %rd3, %rd215;
	add.s64 	%rd211, %rd216, 64;
	// begin inline asm
	cp.async.cg.shared.global [%r83], [%rd211], 16;

	// end inline asm
	add.s64 	%rd217, %rd4, %rd215;
	add.s64 	%rd212, %rd217, 64;
	// begin inline asm
	cp.async.cg.shared.global [%r85], [%rd212], 16;

	// end inline asm
	add.s64 	%rd218, %rd5, %rd215;
	add.s64 	%rd213, %rd218, 64;
	// begin inline asm
	cp.async.cg.shared.global [%r87], [%rd213], 16;

	// end inline asm
	add.s64 	%rd219, %rd6, %rd215;
	add.s64 	%rd214, %rd219, 64;
	// begin inline asm
	cp.async.cg.shared.global [%r89], [%rd214], 16;

	// end inline asm
	// begin inline asm
	cp.async.commit_group;

	// end inline asm
$L__BB0_17:
	add.s64 	%rd220, %rd176, 16384;
	// begin inline asm
	{ .reg .u64 smem_ptr; cvta.to.shared.u64 smem_ptr, %rd220; cvt.u32.u64 %r1772, smem_ptr; }

	// end inline asm
	// begin inline asm
	ldmatrix.sync.aligned.x4.m8n8.shared.b16 {%r1773, %r1774, %r1775, %r1776}, [%r1772];

	// end inline asm
	add.s64 	%rd221, %rd177, 16384;
	// begin inline asm
	{ .reg .u64 smem_ptr; cvta.to.shared.u64 smem_ptr, %rd221; cvt.u32.u64 %r1778, smem_ptr; }

	// end inline asm
	// begin inline asm
	ldmatrix.sync.aligned.x4.m8n8.shared.b16 {%r1779, %r1780, %r1781, %r1782}, [%r1778];

	// end inline asm
	add.s64 	%rd222, %rd178, 16384;
	// begin inline asm
	{ .reg .u64 smem_ptr; cvta.to.shared.u64 smem_ptr, %rd222; cvt.u32.u64 %r1784, smem_ptr; }

	// end inline asm
	// begin inline asm
	ldmatrix.sync.aligned.x4.m8n8.shared.b16 {%r1785, %r1786, %r1787, %r1788}, [%r1784];

	// end inline asm
	add.s64 	%rd223, %rd179, 16384;
	// begin inline asm
	{ .reg .u64 smem_ptr; cvta.to.shared.u64 smem_ptr, %rd223; cvt.u32.u64 %r1790, smem_ptr; }

	// end inline asm
	// begin inline asm
	ldmatrix.sync.aligned.x4.m8n8.shared.b16 {%r1791, %r1792, %r1793, %r1794}, [%r1790];

	// end inline asm
	add.s64 	%rd224, %rd180, 16384;
	// begin inline asm
	{ .reg .u64 smem_ptr; cvta.to.shared.u64 smem_ptr, %rd224; cvt.u32.u64 %r1796, smem_ptr; }

	// end inline asm
	// begin inline asm
	ldmatrix.sync.aligned.x4.m8n8.shared.b16 {%r1797, %r1798, %r1799, %r1800}, [%r1796];

	// end inline asm
	add.s64 	%rd225, %rd181, 16384;
	// begin inline asm
	{ .reg .u64 smem_ptr; cvta.to.shared.u64 smem_ptr, %rd225; cvt.u32.u64 %r1802, smem_ptr; }

	// end inline asm
	// begin inline asm
	ldmatrix.sync.aligned.x4.m8n8.shared.b16 {%r1803, %r1804, %r1805, %r1806}, [%r1802];

	// end inline asm
	add.s64 	%rd226, %rd182, 16384;
	// begin inline asm
	{ .reg .u64 smem_ptr; cvta.to.shared.u64 smem_ptr, %rd226; cvt.u32.u64 %r1808, smem_ptr; }

	// end inline asm
	// begin inline asm
	ldmatrix.sync.aligned.x4.m8n8.shared.b16 {%r1809, %r1810, %r1811, %r1812}, [%r1808];

	// end inline asm
	add.s64 	%rd227, %rd183, 16384;
	// begin inline asm
	{ .reg .u64 smem_ptr; cvta.to.shared.u64 smem_ptr, %rd227; cvt.u32.u64 %r1814, smem_ptr; }

	// end inline asm
	// begin inline asm
	ldmatrix.sync.aligned.x4.m8n8.shared.b16 {%r1815, %r1816, %r1817, %r1818}, [%r1814];

	// end inline asm
	// begin inline asm
	mma.sync.aligned.m16n8k16.row.col.f32.f16.f16.f32 {%f2691,  %f2692,  %f2693,  %f2694},{%r1773,  %r1775,  %r1774,  %r1776},{%r1797,  %r1798},{%f2435, %f2436, %f2437, %f2438};

	// end inline asm
	// begin inline asm
	mma.sync.aligned.m16n8k16.row.col.f32.f16.f16.f32 {%f2699,  %f2700,  %f2701,  %f2702},{%r1773,  %r1775,  %r1774,  %r1776},{%r1799,  %r1800},{%f2443, %f2444, %f2445, %f2446};

	// end inline asm
	// begin inline asm
	mma.sync.aligned.m16n8k16.row.col.f32.f16.f16.f32 {%f2707,  %f2708,  %f2709,  %f2710},{%r1779,  %r1781,  %r1780,  %r1782},{%r1797,  %r1798},{%f2451, %f2452, %f2453, %f2454};

	// end inline asm
	// begin inline asm
	mma.sync.aligned.m16n8k16.row.col.f32.f16.f16.f32 {%f2715,  %f2716,  %f2717,  %f2718},{%r1779,  %r1781,  %r1780,  %r1782},{%r1799,  %r1800},{%f2459, %f2460, %f2461, %f2462};

	// end inline asm
	// begin inline asm
	mma.sync.aligned.m16n8k16.row.col.f32.f16.f16.f32 {%f2723,  %f2724,  %f2725,  %f2726},{%r1785,  %r1787,  %r1786,  %r1788},{%r1797,  %r1798},{%f2467, %f2468, %f2469, %f2470};

	// end inline asm
	// begin inline asm
	mma.sync.aligned.m16n8k16.row.col.f32.f16.f16.f32 {%f2731,  %f2732,  %f2733,  %f2734},{%r1785,  %r1787,  %r1786,  %r1788},{%r1799,  %r1800},{%f2475, %f2476, %f2477, %f2478};

	// end inline asm
	// begin inline asm
	mma.sync.aligned.m16n8k16.row.col.f32.f16.f16.f32 {%f2739,  %f2740,  %f2741,  %f2742},{%r1791,  %r1793,  %r1792,  %r1794},{%r1797,  %r1798},{%f2483, %f2484, %f2485, %f2486};

	// end inline asm
	// begin inline asm
	mma.sync.aligned.m16n8k16.row.col.f32.f16.f16.f32 {%f2747,  %f2748,  %f2749,  %f2750},{%r1791,  %r1793,  %r1792,  %r1794},{%r1799,  %r1800},{%f2491, %f2492, %f2493, %f2494};

	// end inline asm
	// begin inline asm
	mma.sync.aligned.m16n8k16.row.col.f32.f16.f16.f32 {%f2755,  %f2756,  %f2757,  %f2758},{%r1773,  %r1775,  %r1774,  %r1776},{%r1803,  %r1804},{%f2499, %f2500, %f2501, %f2502};

	// end inline asm
	// begin inline asm
	mma.sync.aligned.m16n8k16.row.col.f32.f16.f16.f32 {%f2763,  %f2764,  %f2765,  %f2766},{%r1773,  %r1775,  %r1774,  %r1776},{%r1805,  %r1806},{%f2507, %f2508, %f2509, %f2510};

	// end inline asm
	// begin inline asm
	mma.sync.aligned.m16n8k16.row.col.f32.f16.f16.f32 {%f2771,  %f2772,  %f2773,  %f2774},{%r1779,  %r1781,  %r1780,  %r1782},{%r1803,  %r1804},{%f2515, %f2516, %f2517, %f2518};

	// end inline asm
	// begin inline asm
	mma.sync.aligned.m16n8k16.row.col.f32.f16.f16.f32 {%f2779,  %f2780,  %f2781,  %f2782},{%r1779,  %r1781,  %r1780,  %r1782},{%r1805,  %r1806},{%f2523, %f2524, %f2525, %f2526};

	// end inline asm
	// begin inline asm
	mma.sync.aligned.m16n8k16.row.col.f32.f16.f16.f32 {%f2787,  %f2788,  %f2789,  %f2790},{%r1785,  %r1787,  %r1786,  %r1788},{%r1803,  %r1804},{%f2531, %f2532, %f2533, %f2534};

	// end inline asm
	// begin inline asm
	mma.sync.aligned.m16n8k16.row.col.f32.f16.f16.f32 {%f2795,  %f2796,  %f2797,  %f2798},{%r1785,  %r1787,  %r1786,  %r1788},{%r1805,  %r1806},{%f2539, %f2540, %f2541, %f2542};

	// end inline asm
	// begin inline asm
	mma.sync.aligned.m16n8k16.row.col.f32.f16.f16.f32 {%f2803,  %f2804,  %f2805,  %f2806},{%r1791,  %r1793,  %r1792,  %r1794},{%r1803,  %r1804},{%f2547, %f2548, %f2549, %f2550};

	// end inline asm
	// begin inline asm
	mma.sync.aligned.m16n8k16.row.col.f32.f16.f16.f32 {%f2811,  %f2812,  %f2813,  %f2814},{%r1791,  %r1793,  %r1792,  %r1794},{%r1805,  %r1806},{%f2555, %f2556, %f2557, %f2558};

	// end inline asm
	// begin inline asm
	mma.sync.aligned.m16n8k16.row.col.f32.f16.f16.f32 {%f2819,  %f2820,  %f2821,  %f2822},{%r1773,  %r1775,  %r1774,  %r1776},{%r1809,  %r1810},{%f2563, %f2564, %f2565, %f2566};

	// end inline asm
	// begin inline asm
	mma.sync.aligned.m16n8k16.row.col.f32.f16.f16.f32 {%f2827,  %f2828,  %f2829,  %f2830},{%r1773,  %r1775,  %r1774,  %r1776},{%r1811,  %r1812},{%f2571, %f2572, %f2573, %f2574};

	// end inline asm
	// begin inline asm
	mma.sync.aligned.m16n8k16.row.col.f32.f16.f16.f32 {%f2835,  %f2836,  %f2837,  %f2838},{%r1779,  %r1781,  %r1780,  %r1782},{%r1809,  %r1810},{%f2579, %f2580, %f2581, %f2582};

	// end inline asm
	// begin inline asm
	mma.sync.aligned.m16n8k16.row.col.f32.f16.f16.f32 {%f2843,  %f2844,  %f2845,  %f2846},{%r1779,  %r1781,  %r1780,  %r1782},{%r1811,  %r1812},{%f2587, %f2588, %f2589, %f2590};

	// end inline asm
	// begin inline asm
	mma.sync.aligned.m16n8k16.row.col.f32.f16.f16.f32 {%f2851,  %f2852,  %f2853,  %f2854},{%r1785,  %r1787,  %r1786,  %r1788},{%r1809,  %r1810},{%f2595, %f2596, %f2597, %f2598};

	// end inline asm
	// begin inline asm
	mma.sync.aligned.m16n8k16.row.col.f32.f16.f16.f32 {%f2859,  %f2860,  %f2861,  %f2862},{%r1785,  %r1787,  %r1786,  %r1788},{%r1811,  %r1812},{%f2603, %f2604, %f2605, %f2606};

	// end inline asm
	// begin inline asm
	mma.sync.aligned.m16n8k16.row.col.f32.f16.f16.f32 {%f2867,  %f2868,  %f2869,  %f2870},{%r1791,  %r1793,  %r1792,  %r1794},{%r1809,  %r1810},{%f2611, %f2612, %f2613, %f2614};

	// end inline asm
	// begin inline asm
	mma.sync.aligned.m16n8k16.row.col.f32.f16.f16.f32 {%f2875,  %f2876,  %f2877,  %f2878},{%r1791,  %r1793,  %r1792,  %r1794},{%r1811,  %r1812},{%f2619, %f2620, %f2621, %f2622};

	// end inline asm
	// begin inline asm
	mma.sync.aligned.m16n8k16.row.col.f32.f16.f16.f32 {%f2883,  %f2884,  %f2885,  %f2886},{%r1773,  %r1775,  %r1774,  %r1776},{%r1815,  %r1816},{%f2627, %f2628, %f2629, %f2630};

	// end inline asm
	// begin inline asm
	mma.sync.aligned.m16n8k16.row.col.f32.f16.f16.f32 {%f2891,  %f2892,  %f2893,  %f2894},{%r1773,  %r1775,  %r1774,  %r1776},{%r1817,  %r1818},{%f2635, %f2636, %f2637, %f2638};

	// end inline asm
	// begin inline asm
	mma.sync.aligned.m16n8k16.row.col.f32.f16.f16.f32 {%f2899,  %f2900,  %f2901,  %f2902},{%r1779,  %r1781,  %r1780,  %r1782},{%r1815,  %r1816},{%f2643, %f2644, %f2645, %f2646};

	// end inline asm
	// begin inline asm
	mma.sync.aligned.m16n8k16.row.col.f32.f16.f16.f32 {%f2907,  %f2908,  %f2909,  %f2910},{%r1779,  %r1781,  %r1780,  %r1782},{%r1817,  %r1818},{%f2651, %f2652, %f2653, %f2654};

	// end inline asm
	// begin inline asm
	mma.sync.aligned.m16n8k16.row.col.f32.f16.f16.f32 {%f2915,  %f2916,  %f2917,  %f2918},{%r1785,  %r1787,  %r1786,  %r1788},{%r1815,  %r1816},{%f2659, %f2660, %f2661, %f2662};

	// end inline asm
	// begin inline asm
	mma.sync.aligned.m16n8k16.row.col.f32.f16.f16.f32 {%f2923,  %f2924,  %f2925,  %f2926},{%r1785,  %r1787,  %r1786,  %r1788},{%r1817,  %r1818},{%f2667, %f2668, %f2669, %f2670};

	// end inline asm
	// begin inline asm
	mma.sync.aligned.m16n8k16.row.col.f32.f16.f16.f32 {%f2931,  %f2932,  %f2933,  %f2934},{%r1791,  %r1793,  %r1792,  %r1794},{%r1815,  %r1816},{%f2675, %f2676, %f2677, %f2678};

	// end inline asm
	// begin inline asm
	mma.sync.aligned.m16n8k16.row.col.f32.f16.f16.f32 {%f2939,  %f2940,  %f2941,  %f2942},{%r1791,  %r1793,  %r1792,  %r1794},{%r1817,  %r1818},{%f2683, %f2684, %f2685, %f2686};

	// end inline asm
	// begin inline asm
	cp.async.wait_group 0;

	// end inline asm
	bar.sync 	0;
	add.s32 	%r2012, %r43, 2;
	setp.ge.s32 	%p10, %r2012, %r26;
	@%p10 bra 	$L__BB0_19;
	shl.b32 	%r2017, %r42, 7;
	mul.wide.s32 	%rd232, %r2017, 2;
	add.s64 	%rd233, %rd3, %rd232;
	add.s64 	%rd228, %rd233, 128;
	// begin inline asm
	cp.async.cg.shared.global [%r91], [%rd228], 16;

	// end inline asm
	add.s64 	%rd234, %rd4, %rd232;
	add.s64 	%rd229, %rd234, 128;
	// begin inline asm
	cp.async.cg.shared.global [%r93], [%rd229], 16;

	// end inline asm
	add.s64 	%rd235, %rd5, %rd232;
	add.s64 	%rd230, %rd235, 128;
	// begin inline asm
	cp.async.cg.shared.global [%r95], [%rd230], 16;

	// end inline asm
	add.s64 	%rd236, %rd6, %rd232;
	add.s64 	%rd231, %rd236, 128;
	// begin inline asm
	cp.async.cg.shared.global [%r97], [%rd231], 16;

	// end inline asm
$L__BB0_19:
	cvta.to.global.u64 	%rd37, %rd40;
	add.s64 	%rd237, %rd176, 24576;
	// begin inline asm
	{ .reg .u64 smem_ptr; cvta.to.shared.u64 smem_ptr, %rd237; cvt.u32.u64 %r2018, smem_ptr; }

	// end inline asm
	// begin inline asm
	ldmatrix.sync.aligned.x4.m8n8.shared.b16 {%r2019, %r2020, %r2021, %r2022}, [%r2018];

	// end inline asm
	add.s64 	%rd238, %rd177, 24576;
	// begin inline asm
	{ .reg .u64 smem_ptr; cvta.to.shared.u64 smem_ptr, %rd238; cvt.u32.u64 %r2024, smem_ptr; }

	// end inline asm
	// begin inline asm
	ldmatrix.sync.aligned.x4.m8n8.shared.b16 {%r2025, %r2026, %r2027, %r2028}, [%r2024];

	// end inline asm
	add.s64 	%rd239, %rd178, 24576;
	// begin inline asm
	{ .reg .u64 smem_ptr; cvta.to.shared.u64 smem_ptr, %rd239; cvt.u32.u64 %r2030, smem_ptr; }

	// end inline asm
	// begin inline asm
	ldmatrix.sync.aligned.x4.m8n8.shared.b16 {%r2031, %r2032, %r2033, %r2034}, [%r2030];

	// end inline asm
	add.s64 	%rd240, %rd179, 24576;
	// begin inline asm
	{ .reg .u64 smem_ptr; cvta.to.shared.u64 smem_ptr, %rd240; cvt.u32.u64 %r2036, smem_ptr; }

	// end inline asm
	// begin inline asm
	ldmatrix.sync.aligned.x4.m8n8.shared.b16 {%r2037, %r2038, %r2039, %r2040}, [%r2036];

	// end inline asm
	add.s64 	%rd241, %rd180, 24576;
	// begin inline asm
	{ .reg .u64 smem_ptr; cvta.to.shared.u64 smem_ptr, %rd241; cvt.u32.u64 %r2042, smem_ptr; }

	// end inline asm
	// begin inline asm
	ldmatrix.sync.aligned.x4.m8n8.shared.b16 {%r2043, %r2044, %r2045, %r2046}, [%r2042];

	// end inline asm
	add.s64 	%rd242, %rd181, 24576;
	// begin inline asm
	{ .reg .u64 smem_ptr; cvta.to.shared.u64 smem_ptr, %rd242; cvt.u32.u64 %r2048, smem_ptr; }

	// end inline asm
	// begin inline asm
	ldmatrix.sync.aligned.x4.m8n8.shared.b16 {%r2049, %r2050, %r2051, %r2052}, [%r2048];

	// end inline asm
	add.s64 	%rd243, %rd182, 24576;
	// begin inline asm
	{ .reg .u64 smem_ptr; cvta.to.shared.u64 smem_ptr, %rd243; cvt.u32.u64 %r2054, smem_ptr; }

	// end inline asm
	// begin inline asm
	ldmatrix.sync.aligned.x4.m8n8.shared.b16 {%r2055, %r2056, %r2057, %r2058}, [%r2054];

	// end inline asm
	add.s64 	%rd244, %rd183, 24576;
	// begin inline asm
	{ .reg .u64 smem_ptr; cvta.to.shared.u64 smem_ptr, %rd244; cvt.u32.u64 %r2060, smem_ptr; }

	// end inline asm
	// begin inline asm
	ldmatrix.sync.aligned.x4.m8n8.shared.b16 {%r2061, %r2062, %r2063, %r2064}, [%r2060];

	// end inline asm
	// begin inline asm
	mma.sync.aligned.m16n8k16.row.col.f32.f16.f16.f32 {%f2947,  %f2948,  %f2949,  %f2950},{%r2019,  %r2021,  %r2020,  %r2022},{%r2043,  %r2044},{%f2691, %f2692, %f2693, %f2694};

	// end inline asm
	// begin inline asm
	mma.sync.aligned.m16n8k16.row.col.f32.f16.f16.f32 {%f2955,  %f2956,  %f2957,  %f2958},{%r2019,  %r2021,  %r2020,  %r2022},{%r2045,  %r2046},{%f2699, %f2700, %f2701, %f2702};

	// end inline asm
	// begin inline asm
	mma.sync.aligned.m16n8k16.row.col.f32.f16.f16.f32 {%f2963,  %f2964,  %f2965,  %f2966},{%r2025,  %r2027,  %r2026,  %r2028},{%r2043,  %r2044},{%f2707, %f2708, %f2709, %f2710};

	// end inline asm
	// begin inline asm
	mma.sync.aligned.m16n8k16.row.col.f32.f16.f16.f32 {%f2971,  %f2972,  %f2973,  %f2974},{%r2025,  %r2027,  %r2026,  %r2028},{%r2045,  %r2046},{%f2715, %f2716, %f2717, %f2718};

	// end inline asm
	// begin inline asm
	mma.sync.aligned.m16n8k16.row.col.f32.f16.f16.f32 {%f2979,  %f2980,  %f2981,  %f2982},{%r2031,  %r2033,  %r2032,  %r2034},{%r2043,  %r2044},{%f2723, %f2724, %f2725, %f2726};

	// end inline asm
	// begin inline asm
	mma.sync.aligned.m16n8k16.row.col.f32.f16.f16.f32 {%f2987,  %f2988,  %f2989,  %f2990},{%r2031,  %r2033,  %r2032,  %r2034},{%r2045,  %r2046},{%f2731, %f2732, %f2733, %f2734};

	// end inline asm
	// begin inline asm
	mma.sync.aligned.m16n8k16.row.col.f32.f16.f16.f32 {%f2995,  %f2996,  %f2997,  %f2998},{%r2037,  %r2039,  %r2038,  %r2040},{%r2043,  %r2044},{%f2739, %f2740, %f2741, %f2742};

	// end inline asm
	// begin inline asm
	mma.sync.aligned.m16n8k16.row.col.f32.f16.f16.f32 {%f3003,  %f3004,  %f3005,  %f3006},{%r2037,  %r2039,  %r2038,  %r2040},{%r2045,  %r2046},{%f2747, %f2748, %f2749, %f2750};

	// end inline asm
	// begin inline asm
	mma.sync.aligned.m16n8k16.row.col.f32.f16.f16.f32 {%f3011,  %f3012,  %f3013,  %f3014},{%r2019,  %r2021,  %r2020,  %r2022},{%r2049,  %r2050},{%f2755, %f2756, %f2757, %f2758};

	// end inline asm
	// begin inline asm
	mma.sync.aligned.m16n8k16.row.col.f32.f16.f16.f32 {%f3019,  %f3020,  %f3021,  %f3022},{%r2019,  %r2021,  %r2020,  %r2022},{%r2051,  %r2052},{%f2763, %f2764, %f2765, %f2766};

	// end inline asm
	// begin inline asm
	mma.sync.aligned.m16n8k16.row.col.f32.f16.f16.f32 {%f3027,  %f3028,  %f3029,  %f3030},{%r2025,  %r2027,  %r2026,  %r2028},{%r2049,  %r2050},{%f2771, %f2772, %f2773, %f2774};

	// end inline asm
	// begin inline asm
	mma.sync.aligned.m16n8k16.row.col.f32.f16.f16.f32 {%f3035,  %f3036,  %f3037,  %f3038},{%r2025,  %r2027,  %r2026,  %r2028},{%r2051,  %r2052},{%f2779, %f2780, %f2781, %f2782};

	// end inline asm
	// begin inline asm
	mma.sync.aligned.m16n8k16.row.col.f32.f16.f16.f32 {%f3043,  %f3044,  %f3045,  %f3046},{%r2031,  %r2033,  %r2032,  %r2034},{%r2049,  %r2050},{%f2787, %f2788, %f2789, %f2790};

	// end inline asm
	// begin inline asm
	mma.sync.aligned.m16n8k16.row.col.f32.f16.f16.f32 {%f3051,  %f3052,  %f3053,  %f3054},{%r2031,  %r2033,  %r2032,  %r2034},{%r2051,  %r2052},{%f2795, %f2796, %f2797, %f2798};

	// end inline asm
	// begin inline asm
	mma.sync.aligned.m16n8k16.row.col.f32.f16.f16.f32 {%f3059,  %f3060,  %f3061,  %f3062},{%r2037,  %r2039,  %r2038,  %r2040},{%r2049,  %r2050},{%f2803, %f2804, %f2805, %f2806};

	// end inline asm
	// begin inline asm
	mma.sync.aligned.m16n8k16.row.col.f32.f16.f16.f32 {%f3067,  %f3068,  %f3069,  %f3070},{%r2037,  %r2039,  %r2038,  %r2040},{%r2051,  %r2052},{%f2811, %f2812, %f2813, %f2814};

	// end inline asm
	// begin inline asm
	mma.sync.aligned.m16n8k16.row.col.f32.f16.f16.f32 {%f3075,  %f3076,  %f3077,  %f3078},{%r2019,  %r2021,  %r2020,  %r2022},{%r2055,  %r2056},{%f2819, %f2820, %f2821, %f2822};

	// end inline asm
	// begin inline asm
	mma.sync.aligned.m16n8k16.row.col.f32.f16.f16.f32 {%f3083,  %f3084,  %f3085,  %f3086},{%r2019,  %r2021,  %r2020,  %r2022},{%r2057,  %r2058},{%f2827, %f2828, %f2829, %f2830};

	// end inline asm
	// begin inline asm
	mma.sync.aligned.m16n8k16.row.col.f32.f16.f16.f32 {%f3091,  %f3092,  %f3093,  %f3094},{%r2025,  %r2027,  %r2026,  %r2028},{%r2055,  %r2056},{%f2835, %f2836, %f2837, %f2838};

	// end inline asm
	// begin inline asm
	mma.sync.aligned.m16n8k16.row.col.f32.f16.f16.f32 {%f3099,  %f3100,  %f3101,  %f3102},{%r2025,  %r2027,  %r2026,  %r2028},{%r2057,  %r2058},{%f2843, %f2844, %f2845, %f2846};

	// end inline asm
	// begin inline asm
	mma.sync.aligned.m16n8k16.row.col.f32.f16.f16.f32 {%f3107,  %f3108,  %f3109,  %f3110},{%r2031,  %r2033,  %r2032,  %r2034},{%r2055,  %r2056},{%f2851, %f2852, %f2853, %f2854};

	// end inline asm
	// begin inline asm
	mma.sync.aligned.m16n8k16.row.col.f32.f16.f16.f32 {%f3115,  %f3116,  %f3117,  %f3118},{%r2031,  %r2033,  %r2032,  %r2034},{%r2057,  %r2058},{%f2859, %f2860, %f2861, %f2862};

	// end inline asm
	// begin inline asm
	mma.sync.aligned.m16n8k16.row.col.f32.f16.f16.f32 {%f3123,  %f3124,  %f3125,  %f3126},{%r2037,  %r2039,  %r2038,  %r2040},{%r2055,  %r2056},{%f2867, %f2868, %f2869, %f2870};

	// end inline asm
	// begin inline asm
	mma.sync.aligned.m16n8k16.row.col.f32.f16.f16.f32 {%f3131,  %f3132,  %f3133,  %f3134},{%r2037,  %r2039,  %r2038,  %r2040},{%r2057,  %r2058},{%f2875, %f2876, %f2877, %f2878};

	// end inline asm
	// begin inline asm
	mma.sync.aligned.m16n8k16.row.col.f32.f16.f16.f32 {%f3139,  %f3140,  %f3141,  %f3142},{%r2019,  %r2021,  %r2020,  %r2022},{%r2061,  %r2062},{%f2883, %f2884, %f2885, %f2886};

	// end inline asm
	// begin inline asm
	mma.sync.aligned.m16n8k16.row.col.f32.f16.f16.f32 {%f3147,  %f3148,  %f3149,  %f3150},{%r2019,  %r2021,  %r2020,  %r2022},{%r2063,  %r2064},{%f2891, %f2892, %f2893, %f2894};

	// end inline asm
	// begin inline asm
	mma.sync.aligned.m16n8k16.row.col.f32.f16.f16.f32 {%f3155,  %f3156,  %f3157,  %f3158},{%r2025,  %r2027,  %r2026,  %r2028},{%r2061,  %r2062},{%f2899, %f2900, %f2901, %f2902};

	// end inline asm
	// begin inline asm
	mma.sync.aligned.m16n8k16.row.col.f32.f16.f16.f32 {%f3163,  %f3164,  %f3165,  %f3166},{%r2025,  %r2027,  %r2026,  %r2028},{%r2063,  %r2064},{%f2907, %f2908, %f2909, %f2910};

	// end inline asm
	// begin inline asm
	mma.sync.aligned.m16n8k16.row.col.f32.f16.f16.f32 {%f3171,  %f3172,  %f3173,  %f3174},{%r2031,  %r2033,  %r2032,  %r2034},{%r2061,  %r2062},{%f2915, %f2916, %f2917, %f2918};

	// end inline asm
	// begin inline asm
	mma.sync.aligned.m16n8k16.row.col.f32.f16.f16.f32 {%f3179,  %f3180,  %f3181,  %f3182},{%r2031,  %r2033,  %r2032,  %r2034},{%r2063,  %r2064},{%f2923, %f2924, %f2925, %f2926};

	// end inline asm
	// begin inline asm
	mma.sync.aligned.m16n8k16.row.col.f32.f16.f16.f32 {%f3187,  %f3188,  %f3189,  %f3190},{%r2037,  %r2039,  %r2038,  %r2040},{%r2061,  %r2062},{%f2931, %f2932, %f2933, %f2934};

	// end inline asm
	// begin inline asm
	mma.sync.aligned.m16n8k16.row.col.f32.f16.f16.f32 {%f3195,  %f3196,  %f3197,  %f3198},{%r2037,  %r2039,  %r2038,  %r2040},{%r2063,  %r2064},{%f2939, %f2940, %f2941, %f2942};

	// end inline asm
	shl.b32 	%r2259, %r3, 14;
	shl.b32 	%r2260, %r1, 6;
	and.b32  	%r2261, %r2260, 65280;
	add.s32 	%r2262, %r2259, %r2261;
	shr.u32 	%r2263, %r2, 1;
	add.s32 	%r2264, %r2262, %r2263;
	// begin inline asm
	{  cvt.rn.f16.f32 %rs9, %f2947;}

	// end inline asm
	shl.b32 	%r2265, %r16, 2;
	shl.b32 	%r2266, %r44, 1;
	add.s32 	%r2267, %r2265, %r2266;
	add.s32 	%r2268, %r2264, %r2267;
	shl.b32 	%r2269, %r2268, 1;
	mov.u32 	%r2270, shared_storage;
	add.s32 	%r2271, %r2270, %r2269;
	st.shared.u16 	[%r2271], %rs9;
	// begin inline asm
	{  cvt.rn.f16.f32 %rs10, %f2948;}

	// end inline asm
	st.shared.u16 	[%r2271+4], %rs10;
	// begin inline asm
	{  cvt.rn.f16.f32 %rs11, %f2955;}

	// end inline asm
	st.shared.u16 	[%r2271+32], %rs11;
	// begin inline asm
	{  cvt.rn.f16.f32 %rs12, %f2956;}

	// end inline asm
	st.shared.u16 	[%r2271+36], %rs12;
	// begin inline asm
	{  cvt.rn.f16.f32 %rs13, %f2949;}

	// end inline asm
	st.shared.u16 	[%r2271+4096], %rs13;
	// begin inline asm
	{  cvt.rn.f16.f32 %rs14, %f2950;}

	// end inline asm
	st.shared.u16 	[%r2271+4100], %rs14;
	// begin inline asm
	{  cvt.rn.f16.f32 %rs15, %f2957;}

	// end inline asm
	st.shared.u16 	[%r2271+4128], %rs15;
	// begin inline asm
	{  cvt.rn.f16.f32 %rs16, %f2958;}

	// end inline asm
	st.shared.u16 	[%r2271+4132], %rs16;
	// begin inline asm
	{  cvt.rn.f16.f32 %rs17, %f3011;}

	// end inline asm
	st.shared.u16 	[%r2271+64], %rs17;
	// begin inline asm
	{  cvt.rn.f16.f32 %rs18, %f3012;}

	// end inline asm
	st.shared.u16 	[%r2271+68], %rs18;
	// begin inline asm
	{  cvt.rn.f16.f32 %rs19, %f3019;}

	// end inline asm
	st.shared.u16 	[%r2271+96], %rs19;
	// begin inline asm
	{  cvt.rn.f16.f32 %rs20, %f3020;}

	// end inline asm
	st.shared.u16 	[%r2271+100], %rs20;
	// begin inline asm
	{  cvt.rn.f16.f32 %rs21, %f3013;}

	// end inline asm
	st.shared.u16 	[%r2271+4160], %rs21;
	// begin inline asm
	{  cvt.rn.f16.f32 %rs22, %f3014;}

	// end inline asm
	st.shared.u16 	[%r2271+4164], %rs22;
	// begin inline asm
	{  cvt.rn.f16.f32 %rs23, %f3021;}

	// end inline asm
	st.shared.u16 	[%r2271+4192], %rs23;
	// begin inline asm
	{  cvt.rn.f16.f32 %rs24, %f3022;}

	// end inline asm
	st.shared.u16 	[%r2271+4196], %rs24;
	// begin inline asm
	{  cvt.rn.f16.f32 %rs25, %f3075;}

	// end inline asm
	st.shared.u16 	[%r2271+128], %rs25;
	// begin inline asm
	{  cvt.rn.f16.f32 %rs26, %f3076;}

	// end inline asm
	st.shared.u16 	[%r2271+132], %rs26;
	// begin inline asm
	{  cvt.rn.f16.f32 %rs27, %f3083;}

	// end inline asm
	st.shared.u16 	[%r2271+160], %rs27;
	// begin inline asm
	{  cvt.rn.f16.f32 %rs28, %f3084;}

	// end inline asm
	st.shared.u16 	[%r2271+164], %rs28;
	// begin inline asm
	{  cvt.rn.f16.f32 %rs29, %f3077;}

	// end inline asm
	st.shared.u16 	[%r2271+4224], %rs29;
	// begin inline asm
	{  cvt.rn.f16.f32 %rs30, %f3078;}

	// end inline asm
	st.shared.u16 	[%r2271+4228], %rs30;
	// begin inline asm
	{  cvt.rn.f16.f32 %rs31, %f3085;}

	// end inline asm
	st.shared.u16 	[%r2271+4256], %rs31;
	// begin inline asm
	{  cvt.rn.f16.f32 %rs32, %f3086;}

	// end inline asm
	st.shared.u16 	[%r2271+4260], %rs32;
	// begin inline asm
	{  cvt.rn.f16.f32 %rs33, %f3139;}

	// end inline asm
	st.shared.u16 	[%r2271+192], %rs33;
	// begin inline asm
	{  cvt.rn.f16.f32 %rs34, %f3140;}

	// end inline asm
	st.shared.u16 	[%r2271+196], %rs34;
	// begin inline asm
	{  cvt.rn.f16.f32 %rs35, %f3147;}

	// end inline asm
	st.shared.u16 	[%r2271+224], %rs35;
	// begin inline asm
	{  cvt.rn.f16.f32 %rs36, %f3148;}

	// end inline asm
	st.shared.u16 	[%r2271+228], %rs36;
	// begin inline asm
	{  cvt.rn.f16.f32 %rs37, %f3141;}

	// end inline asm
	st.shared.u16 	[%r2271+4288], %rs37;
	// begin inline asm
	{  cvt.rn.f16.f32 %rs38, %f3142;}

	// end inline asm
	st.shared.u16 	[%r2271+4292], %rs38;
	// begin inline asm
	{  cvt.rn.f16.f32 %rs39, %f3149;}

	// end inline asm
	st.shared.u16 	[%r2271+4320], %rs39;
	// begin inline asm
	{  cvt.rn.f16.f32 %rs40, %f3150;}

	// end inline asm
	st.shared.u16 	[%r2271+4324], %rs40;
	// begin inline asm
	{  cvt.rn.f16.f32 %rs41, %f2963;}

	// end inline asm
	st.shared.u16 	[%r2271+8192], %rs41;
	// begin inline asm
	{  cvt.rn.f16.f32 %rs42, %f2964;}

	// end inline asm
	st.shared.u16 	[%r2271+8196], %rs42;
	// begin inline asm
	{  cvt.rn.f16.f32 %rs43, %f2971;}

	// end inline asm
	st.shared.u16 	[%r2271+8224], %rs43;
	// begin inline asm
	{  cvt.rn.f16.f32 %rs44, %f2972;}

	// end inline asm
	st.shared.u16 	[%r2271+8228], %rs44;
	// begin inline asm
	{  cvt.rn.f16.f32 %rs45, %f2965;}

	// end inline asm
	st.shared.u16 	[%r2271+12288], %rs45;
	// begin inline asm
	{  cvt.rn.f16.f32 %rs46, %f2966;}

	// end inline asm
	st.shared.u16 	[%r2271+12292], %rs46;
	// begin inline asm
	{  cvt.rn.f16.f32 %rs47, %f2973;}

	// end inline asm
	st.shared.u16 	[%r2271+12320], %rs47;
	// begin inline asm
	{  cvt.rn.f16.f32 %rs48, %f2974;}

	// end inline asm
	st.shared.u16 	[%r2271+12324], %rs48;
	// begin inline asm
	{  cvt.rn.f16.f32 %rs49, %f3027;}

	// end inline asm
	st.shared.u16 	[%r2271+8256], %rs49;
	// begin inline asm
	{  cvt.rn.f16.f32 %rs50, %f3028;}

	// end inline asm
	st.shared.u16 	[%r2271+8260], %rs50;
	// begin inline asm
	{  cvt.rn.f16.f32 %rs51, %f3035;}

	// end inline asm
	st.shared.u16 	[%r2271+8288], %rs51;
	// begin inline asm
	{  cvt.rn.f16.f32 %rs52, %f3036;}

	// end inline asm
	st.shared.u16 	[%r2271+8292], %rs52;
	// begin inline asm
	{  cvt.rn.f16.f32 %rs53, %f3029;}

	// end inline asm
	st.shared.u16 	[%r2271+12352], %rs53;
	// begin inline asm
	{  cvt.rn.f16.f32 %rs54, %f3030;}

	// end inline asm
	st.shared.u16 	[%r2271+12356], %rs54;
	// begin inline asm
	{  cvt.rn.f16.f32 %rs55, %f3037;}

	// end inline asm
	st.shared.u16 	[%r2271+12384], %rs55;
	// begin inline asm
	{  cvt.rn.f16.f32 %rs56, %f3038;}

	// end inline asm
	st.shared.u16 	[%r2271+12388], %rs56;
	// begin inline asm
	{  cvt.rn.f16.f32 %rs57, %f3091;}

	// end inline asm
	st.shared.u16 	[%r2271+8320], %rs57;
	// begin inline asm
	{  cvt.rn.f16.f32 %rs58, %f3092;}

	// end inline asm
	st.shared.u16 	[%r2271+8324], %rs58;
	// begin inline asm
	{  cvt.rn.f16.f32 %rs59, %f3099;}

	// end inline asm
	st.shared.u16 	[%r2271+8352], %rs59;
	// begin inline asm
	{  cvt.rn.f16.f32 %rs60, %f3100;}

	// end inline asm
	st.shared.u16 	[%r2271+8356], %rs60;
	// begin inline asm
	{  cvt.rn.f16.f32 %rs61, %f3093;}

	// end inline asm
	st.shared.u16 	[%r2271+12416], %rs61;
	// begin inline asm
	{  cvt.rn.f16.f32 %rs62, %f3094;}

	// end inline asm
	st.shared.u16 	[%r2271+12420], %rs62;
	// begin inline asm
	{  cvt.rn.f16.f32 %rs63, %f3101;}

	// end inline asm
	st.shared.u16 	[%r2271+12448], %rs63;
	// begin inline asm
	{  cvt.rn.f16.f32 %rs64, %f3102;}

	// end inline asm
	st.shared.u16 	[%r2271+12452], %rs64;
	// begin inline asm
	{  cvt.rn.f16.f32 %rs65, %f3155;}

	// end inline asm
	st.shared.u16 	[%r2271+8384], %rs65;
	// begin inline asm
	{  cvt.rn.f16.f32 %rs66, %f3156;}

	// end inline asm
	st.shared.u16 	[%r2271+8388], %rs66;
	// begin inline asm
	{  cvt.rn.f16.f32 %rs67, %f3163;}

	// end inline asm
	st.shared.u16 	[%r2271+8416], %rs67;
	// begin inline asm
	{  cvt.rn.f16.f32 %rs68, %f3164;}

	// end inline asm
	st.shared.u16 	[%r2271+8420], %rs68;
	// begin inline asm
	{  cvt.rn.f16.f32 %rs69, %f3157;}

	// end inline asm
	st.shared.u16 	[%r2271+12480], %rs69;
	// begin inline asm
	{  cvt.rn.f16.f32 %rs70, %f3158;}

	// end inline asm
	st.shared.u16 	[%r2271+12484], %rs70;
	// begin inline asm
	{  cvt.rn.f16.f32 %rs71, %f3165;}

	// end inline asm
	st.shared.u16 	[%r2271+12512], %rs71;
	// begin inline asm
	{  cvt.rn.f16.f32 %rs72, %f3166;}

	// end inline asm
	st.shared.u16 	[%r2271+12516], %rs72;
	// begin inline asm
	{  cvt.rn.f16.f32 %rs73, %f2979;}

	// end inline asm
	st.shared.u16 	[%r2271+16384], %rs73;
	// begin inline asm
	{  cvt.rn.f16.f32 %rs74, %f2980;}

	// end inline asm
	st.shared.u16 	[%r2271+16388], %rs74;
	// begin inline asm
	{  cvt.rn.f16.f32 %rs75, %f2987;}

	// end inline asm
	st.shared.u16 	[%r2271+16416], %rs75;
	// begin inline asm
	{  cvt.rn.f16.f32 %rs76, %f2988;}

	// end inline asm
	st.shared.u16 	[%r2271+16420], %rs76;
	// begin inline asm
	{  cvt.rn.f16.f32 %rs77, %f2981;}

	// end inline asm
	st.shared.u16 	[%r2271+20480], %rs77;
	// begin inline asm
	{  cvt.rn.f16.f32 %rs78, %f2982;}

	// end inline asm
	st.shared.u16 	[%r2271+20484], %rs78;
	// begin inline asm
	{  cvt.rn.f16.f32 %rs79, %f2989;}

	// end inline asm
	st.shared.u16 	[%r2271+20512], %rs79;
	// begin inline asm
	{  cvt.rn.f16.f32 %rs80, %f2990;}

	// end inline asm
	st.shared.u16 	[%r2271+20516], %rs80;
	// begin inline asm
	{  cvt.rn.f16.f32 %rs81, %f3043;}

	// end inline asm
	st.shared.u16 	[%r2271+16448], %rs81;
	// begin inline asm
	{  cvt.rn.f16.f32 %rs82, %f3044;}

	// end inline asm
	st.shared.u16 	[%r2271+16452], %rs82;
	// begin inline asm
	{  cvt.rn.f16.f32 %rs83, %f3051;}

	// end inline asm
	st.shared.u16 	[%r2271+16480], %rs83;
	// begin inline asm
	{  cvt.rn.f16.f32 %rs84, %f3052;}

	// end inline asm
	st.shared.u16 	[%r2271+16484], %rs84;
	// begin inline asm
	{  cvt.rn.f16.f32 %rs85, %f3045;}

	// end inline asm
	st.shared.u16 	[%r2271+20544], %rs85;
	// begin inline asm
	{  cvt.rn.f16.f32 %rs86, %f3046;}

	// end inline asm
	st.shared.u16 	[%r2271+20548], %rs86;
	// begin inline asm
	{  cvt.rn.f16.f32 %rs87, %f3053;}

	// end inline asm
	st.shared.u16 	[%r2271+20576], %rs87;
	// begin inline asm
	{  cvt.rn.f16.f32 %rs88, %f3054;}

	// end inline asm
	st.shared.u16 	[%r2271+20580], %rs88;
	// begin inline asm
	{  cvt.rn.f16.f32 %rs89, %f3107;}

	// end inline asm
	st.shared.u16 	[%r2271+16512], %rs89;
	// begin inline asm
	{  cvt.rn.f16.f32 %rs90, %f3108;}

	// end inline asm
	st.shared.u16 	[%r2271+16516], %rs90;
	// begin inline asm
	{  cvt.rn.f16.f32 %rs91, %f3115;}

	// end inline asm
	st.shared.u16 	[%r2271+16544], %rs91;
	// begin inline asm
	{  cvt.rn.f16.f32 %rs92, %f3116;}

	// end inline asm
	st.shared.u16 	[%r2271+16548], %rs92;
	// begin inline asm
	{  cvt.rn.f16.f32 %rs93, %f3109;}

	// end inline asm
	st.shared.u16 	[%r2271+20608], %rs93;
	// begin inline asm
	{  cvt.rn.f16.f32 %rs94, %f3110;}

	// end inline asm
	st.shared.u16 	[%r2271+20612], %rs94;
	// begin inline asm
	{  cvt.rn.f16.f32 %rs95, %f3117;}

	// end inline asm
	st.shared.u16 	[%r2271+20640], %rs95;
	// begin inline asm
	{  cvt.rn.f16.f32 %rs96, %f3118;}

	// end inline asm
	st.shared.u16 	[%r2271+20644], %rs96;
	// begin inline asm
	{  cvt.rn.f16.f32 %rs97, %f3171;}

	// end inline asm
	st.shared.u16 	[%r2271+16576], %rs97;
	// begin inline asm
	{  cvt.rn.f16.f32 %rs98, %f3172;}

	// end inline asm
	st.shared.u16 	[%r2271+16580], %rs98;
	// begin inline asm
	{  cvt.rn.f16.f32 %rs99, %f3179;}

	// end inline asm
	st.shared.u16 	[%r2271+16608], %rs99;
	// begin inline asm
	{  cvt.rn.f16.f32 %rs100, %f3180;}

	// end inline asm
	st.shared.u16 	[%r2271+16612], %rs100;
	// begin inline asm
	{  cvt.rn.f16.f32 %rs101, %f3173;}

	// end inline asm
	st.shared.u16 	[%r2271+20672], %rs101;
	// begin inline asm
	{  cvt.rn.f16.f32 %rs102, %f3174;}

	// end inline asm
	st.shared.u16 	[%r2271+20676], %rs102;
	// begin inline asm
	{  cvt.rn.f16.f32 %rs103, %f3181;}

	// end inline asm
	st.shared.u16 	[%r2271+20704], %rs103;
	// begin inline asm
	{  cvt.rn.f16.f32 %rs104, %f3182;}

	// end inline asm
	st.shared.u16 	[%r2271+20708], %rs104;
	// begin inline asm
	{  cvt.rn.f16.f32 %rs105, %f2995;}

	// end inline asm
	st.shared.u16 	[%r2271+24576], %rs105;
	// begin inline asm
	{  cvt.rn.f16.f32 %rs106, %f2996;}

	// end inline asm
	st.shared.u16 	[%r2271+24580], %rs106;
	// begin inline asm
	{  cvt.rn.f16.f32 %rs107, %f3003;}

	// end inline asm
	st.shared.u16 	[%r2271+24608], %rs107;
	// begin inline asm
	{  cvt.rn.f16.f32 %rs108, %f3004;}

	// end inline asm
	st.shared.u16 	[%r2271+24612], %rs108;
	// begin inline asm
	{  cvt.rn.f16.f32 %rs109, %f2997;}

	// end inline asm
	st.shared.u16 	[%r2271+28672], %rs109;
	// begin inline asm
	{  cvt.rn.f16.f32 %rs110, %f2998;}

	// end inline asm
	st.shared.u16 	[%r2271+28676], %rs110;
	// begin inline asm
	{  cvt.rn.f16.f32 %rs111, %f3005;}

	// end inline asm
	st.shared.u16 	[%r2271+28704], %rs111;
	// begin inline asm
	{  cvt.rn.f16.f32 %rs112, %f3006;}

	// end inline asm
	st.shared.u16 	[%r2271+28708], %rs112;
	// begin inline asm
	{  cvt.rn.f16.f32 %rs113, %f3059;}

	// end inline asm
	st.shared.u16 	[%r2271+24640], %rs113;
	// begin inline asm
	{  cvt.rn.f16.f32 %rs114, %f3060;}

	// end inline asm
	st.shared.u16 	[%r2271+24644], %rs114;
	// begin inline asm
	{  cvt.rn.f16.f32 %rs115, %f3067;}

	// end inline asm
	st.shared.u16 	[%r2271+24672], %rs115;
	// begin inline asm
	{  cvt.rn.f16.f32 %rs116, %f3068;}

	// end inline asm
	st.shared.u16 	[%r2271+24676], %rs116;
	// begin inline asm
	{  cvt.rn.f16.f32 %rs117, %f3061;}

	// end inline asm
	st.shared.u16 	[%r2271+28736], %rs117;
	// begin inline asm
	{  cvt.rn.f16.f32 %rs118, %f3062;}

	// end inline asm
	st.shared.u16 	[%r2271+28740], %rs118;
	// begin inline asm
	{  cvt.rn.f16.f32 %rs119, %f3069;}

	// end inline asm
	st.shared.u16 	[%r2271+28768], %rs119;
	// begin inline asm
	{  cvt.rn.f16.f32 %rs120, %f3070;}

	// end inline asm
	st.shared.u16 	[%r2271+28772], %rs120;
	// begin inline asm
	{  cvt.rn.f16.f32 %rs121, %f3123;}

	// end inline asm
	st.shared.u16 	[%r2271+24704], %rs121;
	// begin inline asm
	{  cvt.rn.f16.f32 %rs122, %f3124;}

	// end inline asm
	st.shared.u16 	[%r2271+24708], %rs122;
	// begin inline asm
	{  cvt.rn.f16.f32 %rs123, %f3131;}

	// end inline asm
	st.shared.u16 	[%r2271+24736], %rs123;
	// begin inline asm
	{  cvt.rn.f16.f32 %rs124, %f3132;}

	// end inline asm
	st.shared.u16 	[%r2271+24740], %rs124;
	// begin inline asm
	{  cvt.rn.f16.f32 %rs125, %f3125;}

	// end inline asm
	st.shared.u16 	[%r2271+28800], %rs125;
	// begin inline asm
	{  cvt.rn.f16.f32 %rs126, %f3126;}

	// end inline asm
	st.shared.u16 	[%r2271+28804], %rs126;
	// begin inline asm
	{  cvt.rn.f16.f32 %rs127, %f3133;}

	// end inline asm
	st.shared.u16 	[%r2271+28832], %rs127;
	// begin inline asm
	{  cvt.rn.f16.f32 %rs128, %f3134;}

	// end inline asm
	st.shared.u16 	[%r2271+28836], %rs128;
	// begin inline asm
	{  cvt.rn.f16.f32 %rs129, %f3187;}

	// end inline asm
	st.shared.u16 	[%r2271+24768], %rs129;
	// begin inline asm
	{  cvt.rn.f16.f32 %rs130, %f3188;}

	// end inline asm
	st.shared.u16 	[%r2271+24772], %rs130;
	// begin inline asm
	{  cvt.rn.f16.f32 %rs131, %f3195;}

	// end inline asm
	st.shared.u16 	[%r2271+24800], %rs131;
	// begin inline asm
	{  cvt.rn.f16.f32 %rs132, %f3196;}

	// end inline asm
	st.shared.u16 	[%r2271+24804], %rs132;
	// begin inline asm
	{  cvt.rn.f16.f32 %rs133, %f3189;}

	// end inline asm
	st.shared.u16 	[%r2271+28864], %rs133;
	// begin inline asm
	{  cvt.rn.f16.f32 %rs134, %f3190;}

	// end inline asm
	st.shared.u16 	[%r2271+28868], %rs134;
	// begin inline asm
	{  cvt.rn.f16.f32 %rs135, %f3197;}

	// end inline asm
	st.shared.u16 	[%r2271+28896], %rs135;
	// begin inline asm
	{  cvt.rn.f16.f32 %rs136, %f3198;}

	// end inline asm
	st.shared.u16 	[%r2271+28900], %rs136;
	bar.sync 	0;
	shr.u32 	%r2272, %r5, 7;
	and.b32  	%r2273, %r4, 127;
	add.s32 	%r2274, %r2272, %r6;
	add.s32 	%r2275, %r2274, 2;
	mad.lo.s32 	%r2276, %r73, %r2275, %r11;
	add.s32 	%r2315, %r2276, %r2273;
	shl.b32 	%r46, %r73, 4;
	add.s32 	%r2277, %r2274, 4;
	mad.lo.s32 	%r2278, %r73, %r2277, %r11;
	add.s32 	%r2314, %r2278, %r2273;
	add.s32 	%r2279, %r2274, 6;
	mad.lo.s32 	%r2280, %r73, %r2279, %r11;
	add.s32 	%r2313, %r2280, %r2273;
	add.s32 	%r2281, %r2274, 8;
	mad.lo.s32 	%r2282, %r73, %r2281, %r11;
	add.s32 	%r2312, %r2282, %r2273;
	add.s32 	%r2283, %r2274, 10;
	mad.lo.s32 	%r2284, %r73, %r2283, %r11;
	add.s32 	%r2311, %r2284, %r2273;
	add.s32 	%r2285, %r2274, 12;
	mad.lo.s32 	%r2286, %r73, %r2285, %r11;
	add.s32 	%r2310, %r2286, %r2273;
	add.s32 	%r2287, %r2274, 14;
	mad.lo.s32 	%r2288, %r73, %r2287, %r11;
	add.s32 	%r2309, %r2288, %r2273;
	mad.lo.s32 	%r2289, %r73, %r2274, %r11;
	add.s32 	%r2308, %r2289, %r2273;
	shl.b32 	%r2290, %r2272, 9;
	shl.b32 	%r2291, %r4, 2;
	and.b32  	%r2292, %r2291, 508;
	or.b32  	%r2293, %r2290, %r2292;
	add.s32 	%r54, %r2270, %r2293;
	mov.b32 	%r2316, 4096;
$L__BB0_20:
	add.s32 	%r2294, %r54, %r2316;
	ld.shared.u32 	%r2295, [%r2294+-4096];
	mov.b32 	{%rs138, %rs139}, %r2295;
	// begin inline asm
	{add.f16 %rs137,%rs138,%rs139;
}
	// end inline asm
	mul.wide.s32 	%rd245, %r2308, 2;
	add.s64 	%rd246, %rd37, %rd245;
	st.global.u16 	[%rd246], %rs137;
	ld.shared.u32 	%r2296, [%r2294+-3072];
	mov.b32 	{%rs141, %rs142}, %r2296;
	// begin inline asm
	{add.f16 %rs140,%rs141,%rs142;
}
	// end inline asm
	mul.wide.s32 	%rd247, %r2315, 2;
	add.s64 	%rd248, %rd37, %rd247;
	st.global.u16 	[%rd248], %rs140;
	ld.shared.u32 	%r2297, [%r2294+-2048];
	mov.b32 	{%rs144, %rs145}, %r2297;
	// begin inline asm
	{add.f16 %rs143,%rs144,%rs145;
}
	// end inline asm
	mul.wide.s32 	%rd249, %r2314, 2;
	add.s64 	%rd250, %rd37, %rd249;
	st.global.u16 	[%rd250], %rs143;
	ld.shared.u32 	%r2298, [%r2294+-1024];
	mov.b32 	{%rs147, %rs148}, %r2298;
	// begin inline asm
	{add.f16 %rs146,%rs147,%rs148;
}
	// end inline asm
	mul.wide.s32 	%rd251, %r2313, 2;
	add.s64 	%rd252, %rd37, %rd251;
	st.global.u16 	[%rd252], %rs146;
	ld.shared.u32 	%r2299, [%r2294];
	mov.b32 	{%rs150, %rs151}, %r2299;
	// begin inline asm
	{add.f16 %rs149,%rs150,%rs151;
}
	// end inline asm
	mul.wide.s32 	%rd253, %r2312, 2;
	add.s64 	%rd254, %rd37, %rd253;
	st.global.u16 	[%rd254], %rs149;
	ld.shared.u32 	%r2300, [%r2294+1024];
	mov.b32 	{%rs153, %rs154}, %r2300;
	// begin inline asm
	{add.f16 %rs152,%rs153,%rs154;
}
	// end inline asm
	mul.wide.s32 	%rd255, %r2311, 2;
	add.s64 	%rd256, %rd37, %rd255;
	st.global.u16 	[%rd256], %rs152;
	ld.shared.u32 	%r2301, [%r2294+2048];
	mov.b32 	{%rs156, %rs157}, %r2301;
	// begin inline asm
	{add.f16 %rs155,%rs156,%rs157;
}
	// end inline asm
	mul.wide.s32 	%rd257, %r2310, 2;
	add.s64 	%rd258, %rd37, %rd257;
	st.global.u16 	[%rd258], %rs155;
	ld.shared.u32 	%r2302, [%r2294+3072];
	mov.b32 	{%rs159, %rs160}, %r2302;
	// begin inline asm
	{add.f16 %rs158,%rs159,%rs160;
}
	// end inline asm
	mul.wide.s32 	%rd259, %r2309, 2;
	add.s64 	%rd260, %rd37, %rd259;
	st.global.u16 	[%rd260], %rs158;
	add.s32 	%r2316, %r2316, 8192;
	add.s32 	%r2315, %r2315, %r46;
	add.s32 	%r2314, %r2314, %r46;
	add.s32 	%r2313, %r2313, %r46;
	add.s32 	%r2312, %r2312, %r46;
	add.s32 	%r2311, %r2311, %r46;
	add.s32 	%r2310, %r2310, %r46;
	add.s32 	%r2309, %r2309, %r46;
	add.s32 	%r2308, %r2308, %r46;
	setp.ne.s32 	%p11, %r2316, 69632;
	@%p11 bra 	$L__BB0_20;
	ret;

}


// ===== COMPILED SASS (sm_100) =====

	.target	sm_100

	.elftype	@"ET_EXEC"


//--------------------- .note.nv.tkinfo           --------------------------
	.section	.note.nv.tkinfo,"",@"SHT_NOTE"
	.sectionflags	@"SHF_NOTE_NV_TKINFO"
	.tkinfo
        /*0018*/ 	.word	0x00000002
        /*0030*/ 	.string	""
        /*0030*/ 	.string	"ptxas"
        /*0030*/ 	.string	"Cuda compilation tools, release 13.0, V13.0.88"
        /*0030*/ 	.string	"Build cuda_13.0.r13.0/compiler.36424714_0"
        /*0030*/ 	.string	"-arch sm_100 -m 64 "



//--------------------- .note.nv.cuinfo           --------------------------
	.section	.note.nv.cuinfo,"",@"SHT_NOTE"
	.sectionflags	@"SHF_NOTE_NV_CUINFO"
        /*0018*/ 	.short	0x0002
        /*001a*/ 	.short	0x0064
        /*001c*/ 	.short	0x0082
	.zero		2


//--------------------- .nv.info                  --------------------------
	.section	.nv.info,"",@"SHT_CUDA_INFO"
	.align	4


	//----- nvinfo : EIATTR_REGCOUNT
	.align		4
        /*0000*/ 	.byte	0x04, 0x2f
        /*0002*/ 	.short	(.L_1 - .L_0)
	.align		4
.L_0:
        /*0004*/ 	.word	index@(_Z6matmulP6__halfS0_S0_iii)
        /*0008*/ 	.word	0x000000fa


	//----- nvinfo : EIATTR_FRAME_SIZE
	.align		4
.L_1:
        /*000c*/ 	.byte	0x04, 0x11
        /*000e*/ 	.short	(.L_3 - .L_2)
	.align		4
.L_2:
        /*0010*/ 	.word	index@(_Z6matmulP6__halfS0_S0_iii)
        /*0014*/ 	.word	0x00000000


	//----- nvinfo : EIATTR_MIN_STACK_SIZE
	.align		4
.L_3:
        /*0018*/ 	.byte	0x04, 0x12
        /*001a*/ 	.short	(.L_5 - .L_4)
	.align		4
.L_4:
        /*001c*/ 	.word	index@(_Z6matmulP6__halfS0_S0_iii)
        /*0020*/ 	.word	0x00000000
.L_5:


//--------------------- .nv.compat                --------------------------
	.section	.nv.compat,"",@"SHT_CUDA_COMPAT_INFO"
	.align	4
        /*0000*/ 	.byte	0x02, 0x09, 0x00, 0x00, 0x02, 0x02, 0x01, 0x00, 0x02, 0x05, 0x05, 0x00, 0x03, 0x07, 0x01, 0x01
        /*0010*/ 	.byte	0x02, 0x03, 0x00, 0x00, 0x02, 0x06, 0x01, 0x00, 0x04, 0x0b, 0x08, 0x00, 0x09, 0x00, 0x00, 0x00
        /*0020*/ 	.byte	0x00, 0x00, 0x00, 0x00


//--------------------- .nv.info._Z6matmulP6__halfS0_S0_iii --------------------------
	.section	.nv.info._Z6matmulP6__halfS0_S0_iii,"",@"SHT_CUDA_INFO"
	.sectionflags	@""
	.align	4


	//----- nvinfo : EIATTR_CUDA_API_VERSION
	.align		4
        /*0000*/ 	.byte	0x04, 0x37
        /*0002*/ 	.short	(.L_7 - .L_6)
.L_6:
        /*0004*/ 	.word	0x00000082


	//----- nvinfo : EIATTR_KPARAM_INFO
	.align		4
.L_7:
        /*0008*/ 	.byte	0x04, 0x17
        /*000a*/ 	.short	(.L_9 - .L_8)
.L_8:
        /*000c*/ 	.word	0x00000000
        /*0010*/ 	.short	0x0005
        /*0012*/ 	.short	0x0020
        /*0014*/ 	.byte	0x00, 0xf0, 0x11, 0x00


	//----- nvinfo : EIATTR_KPARAM_INFO
	.align		4
.L_9:
        /*0018*/ 	.byte	0x04, 0x17
        /*001a*/ 	.short	(.L_11 - .L_10)
.L_10:
        /*001c*/ 	.word	0x00000000
        /*0020*/ 	.short	0x0004
        /*0022*/ 	.short	0x001c
        /*0024*/ 	.byte	0x00, 0xf0, 0x11, 0x00


	//----- nvinfo : EIATTR_KPARAM_INFO
	.align		4
.L_11:
        /*0028*/ 	.byte	0x04, 0x17
        /*002a*/ 	.short	(.L_13 - .L_12)
.L_12:
        /*002c*/ 	.word	0x00000000
        /*0030*/ 	.short	0x0003
        /*0032*/ 	.short	0x0018
        /*0034*/ 	.byte	0x00, 0xf0, 0x11, 0x00


	//----- nvinfo : EIATTR_KPARAM_INFO
	.align		4
.L_13:
        /*0038*/ 	.byte	0x04, 0x17
        /*003a*/ 	.short	(.L_15 - .L_14)
.L_14:
        /*003c*/ 	.word	0x00000000
        /*0040*/ 	.short	0x0002
        /*0042*/ 	.short	0x0010
        /*0044*/ 	.byte	0x00, 0xf5, 0x21, 0x00


	//----- nvinfo : EIATTR_KPARAM_INFO
	.align		4
.L_15:
        /*0048*/ 	.byte	0x04, 0x17
        /*004a*/ 	.short	(.L_17 - .L_16)
.L_16:
        /*004c*/ 	.word	0x00000000
        /*0050*/ 	.short	0x0001
        /*0052*/ 	.short	0x0008
        /*0054*/ 	.byte	0x00, 0xf5, 0x21, 0x00


	//----- nvinfo : EIATTR_KPARAM_INFO
	.align		4
.L_17:
        /*0058*/ 	.byte	0x04, 0x17
        /*005a*/ 	.short	(.L_19 - .L_18)
.L_18:
        /*005c*/ 	.word	0x00000000
        /*0060*/ 	.short	0x0000
        /*0062*/ 	.short	0x0000
        /*0064*/ 	.byte	0x00, 0xf5, 0x21, 0x00


	//----- nvinfo : EIATTR_SPARSE_MMA_MASK
	.align		4
.L_19:
        /*0068*/ 	.byte	0x03, 0x50
        /*006a*/ 	.short	0x0000


	//----- nvinfo : EIATTR_MAXREG_COUNT
	.align		4
        /*006c*/ 	.byte	0x03, 0x1b
        /*006e*/ 	.short	0x00ff


	//----- nvinfo : EIATTR_NUM_BARRIERS
	.align		4
        /*0070*/ 	.byte	0x02, 0x4c
        /*0072*/ 	.byte	0x01
	.zero		1


	//----- nvinfo : EIATTR_MERCURY_ISA_VERSION
	.align		4
        /*0074*/ 	.byte	0x03, 0x5f
        /*0076*/ 	.short	0x0101


	//----- nvinfo : EIATTR_VRC_CTA_INIT_COUNT
	.align		4
        /*0078*/ 	.byte	0x02, 0x4a
	.zero		1
	.zero		1


	//----- nvinfo : EIATTR_EXIT_INSTR_OFFSETS
	.align		4
        /*007c*/ 	.byte	0x04, 0x1c
        /*007e*/ 	.short	(.L_21 - .L_20)


	//   ....[0]....
.L_20:
        /*0080*/ 	.word	0x00009710


	//----- nvinfo : EIATTR_CBANK_PARAM_SIZE
	.align		4
.L_21:
        /*0084*/ 	.byte	0x03, 0x19
        /*0086*/ 	.short	0x0024


	//----- nvinfo : EIATTR_PARAM_CBANK
	.align		4
        /*0088*/ 	.byte	0x04, 0x0a
        /*008a*/ 	.short	(.L_23 - .L_22)
	.align		4
.L_22:
        /*008c*/ 	.word	index@(.nv.constant0._Z6matmulP6__halfS0_S0_iii)
        /*0090*/ 	.short	0x0380
        /*0092*/ 	.short	0x0024


	//----- nvinfo : EIATTR_SW_WAR
	.align		4
.L_23:
        /*0094*/ 	.byte	0x04, 0x36
        /*0096*/ 	.short	(.L_25 - .L_24)
.L_24:
        /*0098*/ 	.word	0x00000008
.L_25:


//--------------------- .nv.callgraph             --------------------------
	.section	.nv.callgraph,"",@"SHT_CUDA_CALLGRAPH"
	.align	4
	.sectionentsize	8
	.align		4
        /*0000*/ 	.word	0x00000000
	.align		4
        /*0004*/ 	.word	0xffffffff
	.align		4
        /*0008*/ 	.word	0x00000000
	.align		4
        /*000c*/ 	.word	0xfffffffe
	.align		4
        /*0010*/ 	.word	0x00000000
	.align		4
        /*0014*/ 	.word	0xfffffffd
	.align		4
        /*0018*/ 	.word	0x00000000
	.align		4
        /*001c*/ 	.word	0xfffffffc


//--------------------- .text._Z6matmulP6__halfS0_S0_iii --------------------------
	.section	.text._Z6matmulP6__halfS0_S0_iii,"ax",@progbits
	.align	128
        .global         _Z6matmulP6__halfS0_S0_iii
        .type           _Z6matmulP6__halfS0_S0_iii,@function
        .size           _Z6matmulP6__halfS0_S0_iii,(.L_x_10 - _Z6matmulP6__halfS0_S0_iii)
        .other          _Z6matmulP6__halfS0_S0_iii,@"STO_CUDA_ENTRY STV_DEFAULT"
_Z6matmulP6__halfS0_S0_iii:
.text._Z6matmulP6__halfS0_S0_iii:
[----:B------:R-:W-:Y:S01]  /*0000*/  LDC R1, c[0x0][0x37c] ;  /* 0x0000df00ff017b82 */ /* 0x000fe20000000800 */
[----:B------:R-:W1:Y:S01]  /*0010*/  S2R R8, SR_TID.X ;  /* 0x0000000000087919 */ /* 0x000e620000002100 */
[----:B------:R-:W-:-:S06]  /*0020*/  MOV R0, 0x400 ;  /* 0x0000040000007802 */ /* 0x000fcc0000000f00 */
[----:B------:R-:W2:Y:S01]  /*0030*/  S2UR UR4, SR_CTAID.Y ;  /* 0x00000000000479c3 */ /* 0x000ea20000002600 */
[----:B------:R-:W3:Y:S01]  /*0040*/  LDCU.64 UR6, c[0x0][0x380] ;  /* 0x00007000ff0677ac */ /* 0x000ee20008000a00 */
[----:B------:R-:W4:Y:S01]  /*0050*/  S2R R7, SR_TID.Y ;  /* 0x0000000000077919 */ /* 0x000f220000002200 */
[----:B------:R-:W-:Y:S02]  /*0060*/  CS2R R42, SRZ ;  /* 0x00000000002a7805 */ /* 0x000fe4000001ff00 */
[----:B------:R-:W-:Y:S01]  /*0070*/  CS2R R26, SRZ ;  /* 0x00000000001a7805 */ /* 0x000fe2000001ff00 */
[----:B------:R-:W5:Y:S01]  /*0080*/  LDCU.64 UR8, c[0x0][0x388] ;  /* 0x00007100ff0877ac */ /* 0x000f620008000a00 */
[----:B------:R-:W3:Y:S01]  /*0090*/  S2R R6, SR_TID.Z ;  /* 0x0000000000067919 */ /* 0x000ee20000002300 */
[----:B------:R-:W-:Y:S01]  /*00a0*/  CS2R R40, SRZ ;  /* 0x0000000000287805 */ /* 0x000fe2000001ff00 */
[----:B------:R-:W5:Y:S01]  /*00b0*/  S2UR UR5, SR_CTAID.X ;  /* 0x00000000000579c3 */ /* 0x000f620000002500 */
[----:B------:R-:W3:Y:S01]  /*00c0*/  LDCU.64 UR10, c[0x0][0x358] ;  /* 0x00006b00ff0a77ac */ /* 0x000ee20008000a00 */
[----:B------:R-:W3:Y:S01]  /*00d0*/  S2R R5, SR_CgaCtaId ;  /* 0x0000000000057919 */ /* 0x000ee20000008800 */
[----:B------:R-:W-:-:S02]  /*00e0*/  CS2R R24, SRZ ;  /* 0x0000000000187805 */ /* 0x000fc4000001ff00 */
[----:B------:R-:W-:Y:S02]  /*00f0*/  CS2R R94, SRZ ;  /* 0x00000000005e7805 */ /* 0x000fe4000001ff00 */
[----:B------:R-:W-:Y:S01]  /*0100*/  CS2R R154, SRZ ;  /* 0x00000000009a7805 */ /* 0x000fe2000001ff00 */
[----:B------:R-:W3:Y:S01]  /*0110*/  S2R R9, SR_SWINHI ;  /* 0x0000000000097919 */ /* 0x000ee20000002f00 */
[----:B------:R-:W-:Y:S01]  /*0120*/  CS2R R92, SRZ ;  /* 0x00000000005c7805 */ /* 0x000fe2000001ff00 */
[----:B------:R-:W3:Y:S01]  /*0130*/  LDC R174, c[0x0][0x3a0] ;  /* 0x0000e800ffae7b82 */ /* 0x000ee20000000800 */
[----:B------:R-:W-:Y:S02]  /*0140*/  CS2R R152, SRZ ;  /* 0x0000000000987805 */ /* 0x000fe4000001ff00 */
[----:B------:R-:W-:Y:S02]  /*0150*/  CS2R R138, SRZ ;  /* 0x00000000008a7805 */ /* 0x000fe4000001ff00 */
[----:B------:R-:W-:-:S02]  /*0160*/  CS2R R122, SRZ ;  /* 0x00000000007a7805 */ /* 0x000fc4000001ff00 */
[----:B------:R-:W-:Y:S02]  /*0170*/  CS2R R136, SRZ ;  /* 0x0000000000887805 */ /* 0x000fe4000001ff00 */
[----:B------:R-:W-:Y:S02]  /*0180*/  CS2R R120, SRZ ;  /* 0x0000000000787805 */ /* 0x000fe4000001ff00 */
[----:B------:R-:W-:Y:S02]  /*0190*/  CS2R R158, SRZ ;  /* 0x00000000009e7805 */ /* 0x000fe4000001ff00 */
[----:B------:R-:W-:Y:S01]  /*01a0*/  CS2R R58, SRZ ;  /* 0x00000000003a7805 */ /* 0x000fe2000001ff00 */
[----:B--2---:R-:W-:Y:S01]  /*01b0*/  USHF.L.U32 UR4, UR4, 0x7, URZ ;  /* 0x0000000704047899 */ /* 0x004fe200080006ff */
[----:B------:R-:W2:Y:S01]  /*01c0*/  LDC.64 R18, c[0x0][0x388] ;  /* 0x0000e200ff127b82 */ /* 0x000ea20000000a00 */
[----:B------:R-:W-:Y:S02]  /*01d0*/  CS2R R156, SRZ ;  /* 0x00000000009c7805 */ /* 0x000fe4000001ff00 */
[----:B------:R-:W-:-:S02]  /*01e0*/  CS2R R56, SRZ ;  /* 0x0000000000387805 */ /* 0x000fc4000001ff00 */
[----:B------:R-:W-:Y:S02]  /*01f0*/  CS2R R38, SRZ ;  /* 0x0000000000267805 */ /* 0x000fe4000001ff00 */
[----:B------:R-:W-:Y:S01]  /*0200*/  CS2R R22, SRZ ;  /* 0x0000000000167805 */ /* 0x000fe2000001ff00 */
[----:B-1----:R-:W-:Y:S01]  /*0210*/  IMAD.SHL.U32 R178, R8, 0x8, RZ ;  /* 0x0000000808b27824 */ /* 0x002fe200078e00ff */
[----:B------:R-:W-:Y:S01]  /*0220*/  CS2R R36, SRZ ;  /* 0x0000000000247805 */ /* 0x000fe2000001ff00 */
[----:B-----5:R-:W-:Y:S01]  /*0230*/  USHF.L.U32 UR5, UR5, 0x7, URZ ;  /* 0x0000000705057899 */ /* 0x020fe200080006ff */
[----:B------:R-:W-:Y:S01]  /*0240*/  CS2R R98, SRZ ;  /* 0x0000000000627805 */ /* 0x000fe2000001ff00 */
[----:B----4-:R-:W-:Y:S01]  /*0250*/  IMAD R185, R7, 0x20, R8 ;  /* 0x0000002007b97824 */ /* 0x010fe200078e0208 */
[----:B------:R-:W-:Y:S02]  /*0260*/  LOP3.LUT R3, R178, 0x38, RZ, 0xc0, !PT ;  /* 0x00000038b2037812 */ /* 0x000fe400078ec0ff */
[----:B------:R-:W-:-:S02]  /*0270*/  CS2R R150, SRZ ;  /* 0x0000000000967805 */ /* 0x000fc4000001ff00 */
[----:B------:R-:W-:Y:S02]  /*0280*/  LOP3.LUT R178, R178, 0x18, RZ, 0xc0, !PT ;  /* 0x00000018b2b27812 */ /* 0x000fe400078ec0ff */
[----:B------:R-:W-:Y:S02]  /*0290*/  CS2R R96, SRZ ;  /* 0x0000000000607805 */ /* 0x000fe4000001ff00 */
[----:B---3--:R-:W-:Y:S02]  /*02a0*/  LEA R179, R6, R185, 0x7 ;  /* 0x000000b906b37211 */ /* 0x008fe400078e38ff */
[----:B------:R-:W-:Y:S02]  /*02b0*/  CS2R R148, SRZ ;  /* 0x0000000000947805 */ /* 0x000fe4000001ff00 */
[----:B------:R-:W-:Y:S02]  /*02c0*/  LOP3.LUT R3, R3, 0x18, R8, 0x78, !PT ;  /* 0x0000001803037812 */ /* 0x000fe400078e7808 */
[----:B------:R-:W-:-:S02]  /*02d0*/  CS2R R134, SRZ ;  /* 0x0000000000867805 */ /* 0x000fc4000001ff00 */
[----:B------:R-:W-:Y:S01]  /*02e0*/  LEA R238, R5, R0, 0x18 ;  /* 0x0000000005ee7211 */ /* 0x000fe200078ec0ff */
[C---:B------:R-:W-:Y:S01]  /*02f0*/  IMAD.SHL.U32 R0, R179.reuse, 0x8, RZ ;  /* 0x00000008b3007824 */ /* 0x040fe200078e00ff */
[----:B------:R-:W-:Y:S02]  /*0300*/  LEA.HI R177, R179, UR4, RZ, 0x1e ;  /* 0x00000004b3b17c11 */ /* 0x000fe4000f8ff0ff */
[----:B------:R-:W-:Y:S02]  /*0310*/  CS2R R118, SRZ ;  /* 0x0000000000767805 */ /* 0x000fe4000001ff00 */
[----:B------:R-:W-:Y:S02]  /*0320*/  MOV R238, R238 ;  /* 0x000000ee00ee7202 */ /* 0x000fe40000000f00 */
[----:B------:R-:W-:Y:S02]  /*0330*/  MOV R239, R9 ;  /* 0x0000000900ef7202 */ /* 0x000fe40000000f00 */
[----:B------:R-:W-:-:S02]  /*0340*/  CS2R R132, SRZ ;  /* 0x0000000000847805 */ /* 0x000fc4000001ff00 */
[----:B------:R-:W-:Y:S01]  /*0350*/  LOP3.LUT R3, R3, 0xfffc0, R0, 0xf8, !PT ;  /* 0x000fffc003037812 */ /* 0x000fe200078ef800 */
[----:B------:R-:W-:Y:S01]  /*0360*/  IMAD R177, R177, R174, RZ ;  /* 0x000000aeb1b17224 */ /* 0x000fe200078e02ff */
[----:B------:R-:W-:Y:S02]  /*0370*/  LEA.HI R175, R179, UR5, RZ, 0x1e ;  /* 0x00000005b3af7c11 */ /* 0x000fe4000f8ff0ff */
[----:B------:R-:W-:Y:S02]  /*0380*/  CS2R R116, SRZ ;  /* 0x0000000000747805 */ /* 0x000fe4000001ff00 */
[----:B------:R-:W-:Y:S01]  /*0390*/  CS2R R86, SRZ ;  /* 0x0000000000567805 */ /* 0x000fe2000001ff00 */
[----:B------:R-:W-:Y:S01]  /*03a0*/  IMAD.WIDE.U32 R246, R3, 0x2, R238 ;  /* 0x0000000203f67825 */ /* 0x000fe200078e00ee */
[----:B------:R-:W-:Y:S02]  /*03b0*/  IADD3 R195, PT, PT, R178, R177, RZ ;  /* 0x000000b1b2c37210 */ /* 0x000fe40007ffe0ff */
[----:B------:R-:W-:-:S02]  /*03c0*/  CS2R R54, SRZ ;  /* 0x0000000000367805 */ /* 0x000fc4000001ff00 */
[----:B------:R-:W-:Y:S01]  /*03d0*/  CS2R R84, SRZ ;  /* 0x0000000000547805 */ /* 0x000fe2000001ff00 */
[----:B------:R-:W-:Y:S01]  /*03e0*/  IMAD R175, R175, R174, RZ ;  /* 0x000000aeafaf7224 */ /* 0x000fe200078e02ff */
[----:B------:R-:W-:Y:S01]  /*03f0*/  IADD3 R170, P0, PT, R246, 0x1000, RZ ;  /* 0x00001000f6aa7810 */ /* 0x000fe20007f1e0ff */
[----:B------:R-:W-:Y:S01]  /*0400*/  IMAD R176, R174, 0x40, R177 ;  /* 0x00000040aeb07824 */ /* 0x000fe200078e02b1 */
[----:B------:R-:W-:Y:S01]  /*0410*/  IADD3 R2, P1, PT, R246, 0x8000, RZ ;  /* 0x00008000f6027810 */ /* 0x000fe20007f3e0ff */
[----:B------:R-:W-:Y:S01]  /*0420*/  IMAD.IADD R198, R178, 0x1, R175 ;  /* 0x00000001b2c67824 */ /* 0x000fe200078e02af */
[----:B------:R-:W-:Y:S01]  /*0430*/  CS2R R52, SRZ ;  /* 0x0000000000347805 */ /* 0x000fe2000001ff00 */
[----:B------:R-:W-:Y:S01]  /*0440*/  IMAD.X R171, RZ, RZ, R247, P0 ;  /* 0x000000ffffab7224 */ /* 0x000fe200000e06f7 */
[----:B------:R-:W-:Y:S01]  /*0450*/  IADD3 R4, P0, PT, R246, 0x9000, RZ ;  /* 0x00009000f6047810 */ /* 0x000fe20007f1e0ff */
[----:B------:R-:W-:Y:S01]  /*0460*/  IMAD.IADD R196, R178, 0x1, R176 ;  /* 0x00000001b2c47824 */ /* 0x000fe200078e02b0 */
[----:B------:R-:W-:-:S02]  /*0470*/  IADD3.X R3, PT, PT, RZ, R247, RZ, P1, !PT ;  /* 0x000000f7ff037210 */ /* 0x000fc40000ffe4ff */
[----:B------:R-:W-:Y:S02]  /*0480*/  CS2R R34, SRZ ;  /* 0x0000000000227805 */ /* 0x000fe4000001ff00 */
[C---:B------:R-:W-:Y:S01]  /*0490*/  IADD3 R10, P1, PT, R246.reuse, 0x2000, RZ ;  /* 0x00002000f60a7810 */ /* 0x040fe20007f3e0ff */
[--C-:B------:R-:W-:Y:S01]  /*04a0*/  IMAD.X R5, RZ, RZ, R247.reuse, P0 ;  /* 0x000000ffff057224 */ /* 0x100fe200000e06f7 */
[----:B------:R-:W-:Y:S02]  /*04b0*/  MOV R169, R2 ;  /* 0x0000000200a97202 */ /* 0x000fe40000000f00 */
[----:B------:R-:W-:Y:S02]  /*04c0*/  CS2R R32, SRZ ;  /* 0x0000000000207805 */ /* 0x000fe4000001ff00 */
[----:B------:R-:W-:Y:S01]  /*04d0*/  IADD3 R2, P0, PT, R246, 0x3000, RZ ;  /* 0x00003000f6027810 */ /* 0x000fe20007f1e0ff */
[----:B------:R-:W-:Y:S01]  /*04e0*/  IMAD.X R11, RZ, RZ, R247, P1 ;  /* 0x000000ffff0b7224 */ /* 0x000fe200008e06f7 */
[----:B------:R-:W-:-:S02]  /*04f0*/  MOV R168, R4 ;  /* 0x0000000400a87202 */ /* 0x000fc40000000f00 */
[----:B------:R-:W-:Y:S02]  /*0500*/  CS2R R106, SRZ ;  /* 0x00000000006a7805 */ /* 0x000fe4000001ff00 */
[C---:B------:R-:W-:Y:S02]  /*0510*/  IADD3 R4, P1, PT, R246.reuse, 0xa000, RZ ;  /* 0x0000a000f6047810 */ /* 0x040fe40007f3e0ff */
[----:B------:R-:W-:Y:S02]  /*0520*/  CS2R R146, SRZ ;  /* 0x0000000000927805 */ /* 0x000fe4000001ff00 */
[----:B------:R-:W-:Y:S02]  /*0530*/  IADD3.X R3, PT, PT, RZ, R247, RZ, P0, !PT ;  /* 0x000000f7ff037210 */ /* 0x000fe400007fe4ff */
[----:B------:R-:W-:Y:S02]  /*0540*/  CS2R R104, SRZ ;  /* 0x0000000000687805 */ /* 0x000fe4000001ff00 */
[----:B------:R-:W-:Y:S01]  /*0550*/  IADD3 R12, P0, PT, R246, 0xb000, RZ ;  /* 0x0000b000f60c7810 */ /* 0x000fe20007f1e0ff */
[----:B------:R-:W-:Y:S01]  /*0560*/  IMAD.X R5, RZ, RZ, R247, P1 ;  /* 0x000000ffff057224 */ /* 0x000fe200008e06f7 */
[----:B------:R-:W-:-:S02]  /*0570*/  MOV R11, R10 ;  /* 0x0000000a000b7202 */ /* 0x000fc40000000f00 */
[----:B------:R-:W-:Y:S02]  /*0580*/  CS2R R144, SRZ ;  /* 0x0000000000907805 */ /* 0x000fe4000001ff00 */
[----:B------:R-:W-:Y:S01]  /*0590*/  MOV R10, R2 ;  /* 0x00000002000a7202 */ /* 0x000fe20000000f00 */
[----:B------:R-:W-:Y:S01]  /*05a0*/  IMAD.X R13, RZ, RZ, R247, P0 ;  /* 0x000000ffff0d7224 */ /* 0x000fe200000e06f7 */
[C---:B------:R-:W-:Y:S02]  /*05b0*/  IADD3 R2, P1, PT, R246.reuse, 0x4000, RZ ;  /* 0x00004000f6027810 */ /* 0x040fe40007f3e0ff */
[----:B------:R-:W-:Y:S02]  /*05c0*/  CS2R R130, SRZ ;  /* 0x0000000000827805 */ /* 0x000fe4000001ff00 */
[----:B------:R-:W-:Y:S02]  /*05d0*/  IADD3 R14, P0, PT, R246, 0x5000, RZ ;  /* 0x00005000f60e7810 */ /* 0x000fe40007f1e0ff */
[----:B------:R-:W-:-:S02]  /*05e0*/  CS2R R114, SRZ ;  /* 0x0000000000727805 */ /* 0x000fc4000001ff00 */
[----:B------:R-:W-:Y:S02]  /*05f0*/  MOV R9, R4 ;  /* 0x0000000400097202 */ /* 0x000fe40000000f00 */
[----:B------:R-:W-:Y:S02]  /*0600*/  CS2R R128, SRZ ;  /* 0x0000000000807805 */ /* 0x000fe4000001ff00 */
[----:B------:R-:W-:Y:S01]  /*0610*/  IADD3.X R3, PT, PT, RZ, R247, RZ, P1, !PT ;  /* 0x000000f7ff037210 */ /* 0x000fe20000ffe4ff */
[----:B------:R-:W-:Y:S01]  /*0620*/  IMAD.X R15, RZ, RZ, R247, P0 ;  /* 0x000000ffff0f7224 */ /* 0x000fe200000e06f7 */
[----:B------:R-:W-:Y:S02]  /*0630*/  MOV R5, R12 ;  /* 0x0000000c00057202 */ /* 0x000fe40000000f00 */
[----:B------:R-:W-:Y:S02]  /*0640*/  CS2R R112, SRZ ;  /* 0x0000000000707805 */ /* 0x000fe4000001ff00 */
[----:B------:R-:W-:-:S02]  /*0650*/  IADD3 R12, P1, PT, R246, 0xc000, RZ ;  /* 0x0000c000f60c7810 */ /* 0x000fc40007f3e0ff */
[----:B------:R-:W-:Y:S02]  /*0660*/  CS2R R82, SRZ ;  /* 0x0000000000527805 */ /* 0x000fe4000001ff00 */
[----:B------:R-:W-:Y:S02]  /*0670*/  IADD3 R16, P0, PT, R246, 0xd000, RZ ;  /* 0x0000d000f6107810 */ /* 0x000fe40007f1e0ff */
[----:B------:R-:W-:Y:S02]  /*0680*/  CS2R R50, SRZ ;  /* 0x0000000000327805 */ /* 0x000fe4000001ff00 */
[----:B------:R-:W-:Y:S01]  /*0690*/  MOV R4, R2 ;  /* 0x0000000200047202 */ /* 0x000fe20000000f00 */
[----:B------:R-:W-:Y:S01]  /*06a0*/  IMAD.X R13, RZ, RZ, R247, P1 ;  /* 0x000000ffff0d7224 */ /* 0x000fe200008e06f7 */
[----:B------:R-:W-:Y:S02]  /*06b0*/  IADD3.X R17, PT, PT, RZ, R247, RZ, P0, !PT ;  /* 0x000000f7ff117210 */ /* 0x000fe400007fe4ff */
[----:B------:R-:W-:-:S02]  /*06c0*/  CS2R R80, SRZ ;  /* 0x0000000000507805 */ /* 0x000fc4000001ff00 */
[----:B------:R-:W-:Y:S02]  /*06d0*/  MOV R3, R14 ;  /* 0x0000000e00037202 */ /* 0x000fe40000000f00 */
[----:B------:R-:W-:Y:S02]  /*06e0*/  CS2R R48, SRZ ;  /* 0x0000000000307805 */ /* 0x000fe4000001ff00 */
[----:B------:R-:W-:Y:S01]  /*06f0*/  MOV R0, R16 ;  /* 0x0000001000007202 */ /* 0x000fe20000000f00 */
[----:B------:R-:W1:Y:S01]  /*0700*/  LDC.64 R14, c[0x0][0x380] ;  /* 0x0000e000ff0e7b82 */ /* 0x000e620000000a00 */
[----:B------:R-:W-:Y:S02]  /*0710*/  MOV R2, R12 ;  /* 0x0000000c00027202 */ /* 0x000fe40000000f00 */
[----:B------:R-:W-:Y:S02]  /*0720*/  CS2R R30, SRZ ;  /* 0x00000000001e7805 */ /* 0x000fe4000001ff00 */
[----:B------:R-:W-:-:S02]  /*0730*/  IADD3 R17, P0, PT, R178, R177, RZ ;  /* 0x000000b1b2117210 */ /* 0x000fc40007f1e0ff */
[----:B------:R-:W-:Y:S02]  /*0740*/  CS2R R28, SRZ ;  /* 0x00000000001c7805 */ /* 0x000fe4000001ff00 */
[----:B------:R-:W-:Y:S02]  /*0750*/  IADD3 R12, P2, PT, R178, R175, RZ ;  /* 0x000000afb20c7210 */ /* 0x000fe40007f5e0ff */
[----:B------:R-:W-:Y:S02]  /*0760*/  CS2R R110, SRZ ;  /* 0x00000000006e7805 */ /* 0x000fe4000001ff00 */
[----:B------:R-:W-:Y:S02]  /*0770*/  LEA.HI.X.SX32 R20, R177, RZ, 0x1, P0 ;  /* 0x000000ffb1147211 */ /* 0x000fe400000f0eff */
[----:B------:R-:W-:Y:S02]  /*0780*/  CS2R R142, SRZ ;  /* 0x00000000008e7805 */ /* 0x000fe4000001ff00 */
[----:B------:R-:W-:-:S02]  /*0790*/  LEA R206, P0, R17, UR6, 0x1 ;  /* 0x0000000611ce7c11 */ /* 0x000fc4000f8008ff */
[----:B------:R-:W-:Y:S02]  /*07a0*/  CS2R R108, SRZ ;  /* 0x00000000006c7805 */ /* 0x000fe4000001ff00 */
[----:B------:R-:W-:Y:S02]  /*07b0*/  LEA.HI.X.SX32 R13, R175, RZ, 0x1, P2 ;  /* 0x000000ffaf0d7211 */ /* 0x000fe400010f0eff */
[----:B------:R-:W-:Y:S02]  /*07c0*/  CS2R R140, SRZ ;  /* 0x00000000008c7805 */ /* 0x000fe4000001ff00 */
[----:B------:R-:W-:Y:S02]  /*07d0*/  IADD3 R16, P1, PT, R178, R176, RZ ;  /* 0x000000b0b2107210 */ /* 0x000fe40007f3e0ff */
[----:B------:R-:W-:Y:S02]  /*07e0*/  CS2R R126, SRZ ;  /* 0x00000000007e7805 */ /* 0x000fe4000001ff00 */
[----:B------:R-:W-:-:S02]  /*07f0*/  LEA R202, P2, R12, UR8, 0x1 ;  /* 0x000000080cca7c11 */ /* 0x000fc4000f8408ff */
[----:B------:R-:W-:Y:S02]  /*0800*/  CS2R R102, SRZ ;  /* 0x0000000000667805 */ /* 0x000fe4000001ff00 */
[----:B------:R-:W-:Y:S02]  /*0810*/  LEA.HI.X R207, R17, UR7, R20, 0x1, P0 ;  /* 0x0000000711cf7c11 */ /* 0x000fe400080f0c14 */
[----:B------:R-:W-:Y:S02]  /*0820*/  CS2R R124, SRZ ;  /* 0x00000000007c7805 */ /* 0x000fe4000001ff00 */
[----:B------:R-:W-:Y:S02]  /*0830*/  LEA.HI.X.SX32 R17, R176, RZ, 0x1, P1 ;  /* 0x000000ffb0117211 */ /* 0x000fe400008f0eff */
[----:B------:R-:W-:Y:S02]  /*0840*/  CS2R R100, SRZ ;  /* 0x0000000000647805 */ /* 0x000fe4000001ff00 */
[----:B------:R-:W-:-:S02]  /*0850*/  LEA R204, P0, R16, UR6, 0x1 ;  /* 0x0000000610cc7c11 */ /* 0x000fc4000f8008ff */
[----:B------:R-:W-:Y:S02]  /*0860*/  CS2R R62, SRZ ;  /* 0x00000000003e7805 */ /* 0x000fe4000001ff00 */
[----:B------:R-:W-:Y:S02]  /*0870*/  LEA.HI.X R203, R12, UR9, R13, 0x1, P2 ;  /* 0x000000090ccb7c11 */ /* 0x000fe400090f0c0d */
[----:B------:R-:W-:Y:S02]  /*0880*/  CS2R R46, SRZ ;  /* 0x00000000002e7805 */ /* 0x000fe4000001ff00 */
[----:B------:R-:W-:Y:S02]  /*0890*/  SHF.R.S32.HI R12, RZ, 0x1f, R174 ;  /* 0x0000001fff0c7819 */ /* 0x000fe400000114ae */
[----:B------:R-:W-:Y:S02]  /*08a0*/  CS2R R60, SRZ ;  /* 0x00000000003c7805 */ /* 0x000fe4000001ff00 */
[----:B------:R-:W-:Y:S01]  /*08b0*/  LEA.HI.X R205, R16, UR7, R17, 0x1, P0 ;  /* 0x0000000710cd7c11 */ /* 0x000fe200080f0c11 */
[----:B--2---:R-:W-:Y:S01]  /*08c0*/  IMAD.WIDE R16, R198, 0x2, R18 ;  /* 0x00000002c6107825 */ /* 0x004fe200078e0212 */
[----:B------:R-:W-:-:S02]  /*08d0*/  ISETP.GE.AND P0, PT, R174, 0xa0, PT ;  /* 0x000000a0ae00780c */ /* 0x000fc40003f06270 */
[----:B------:R-:W-:Y:S02]  /*08e0*/  CS2R R44, SRZ ;  /* 0x00000000002c7805 */ /* 0x000fe4000001ff00 */
[----:B------:R-:W-:Y:S01]  /*08f0*/  LEA.HI R172, R12, R174, RZ, 0x5 ;  /* 0x000000ae0cac7211 */ /* 0x000fe200078f28ff */
[----:B------:R-:W-:Y:S01]  /*0900*/  IMAD R174, R174, 0x40, R175 ;  /* 0x00000040aeae7824 */ /* 0x000fe200078e02af */
[----:B------:R-:W-:Y:S01]  /*0910*/  MOV R170, R170 ;  /* 0x000000aa00aa7202 */ /* 0x000fe20000000f00 */
[--C-:B-1----:R-:W-:Y:S01]  /*0920*/  IMAD.WIDE R12, R195, 0x2, R14.reuse ;  /* 0x00000002c30c7825 */ /* 0x102fe200078e020e */
[----:B------:R-:W-:Y:S02]  /*0930*/  MOV R171, R246 ;  /* 0x000000f600ab7202 */ /* 0x000fe40000000f00 */
[-C--:B------:R-:W-:Y:S01]  /*0940*/  IADD3 R197, PT, PT, R178, R174.reuse, RZ ;  /* 0x000000aeb2c57210 */ /* 0x080fe20007ffe0ff */
[----:B------:R-:W-:Y:S01]  /*0950*/  IMAD.WIDE R14, R196, 0x2, R14 ;  /* 0x00000002c40e7825 */ /* 0x000fe200078e020e */
[----:B------:R-:W-:Y:S01]  /*0960*/  IADD3 R20, P1, PT, R178, R174, RZ ;  /* 0x000000aeb2147210 */ /* 0x000fe20007f3e0ff */
[----:B------:R-:W-:Y:S01]  /*0970*/  @!PT LDS RZ, [RZ] ;  /* 0x00000000fffff984 */ /* 0x000fe20000000800 */
[----:B------:R-:W-:Y:S01]  /*0980*/  @!PT LDS RZ, [RZ] ;  /* 0x00000000fffff984 */ /* 0x000fe20000000800 */
[----:B------:R-:W-:Y:S01]  /*0990*/  @!PT LDS RZ, [RZ] ;  /* 0x00000000fffff984 */ /* 0x000fe20000000800 */
[----:B------:R1:W-:Y:S01]  /*09a0*/  LDGSTS.E.BYPASS.128 [R171], desc[UR10][R12.64] ;  /* 0x000000000cab7fae */ /* 0x0003e2000b98180a */
[----:B------:R-:W-:Y:S01]  /*09b0*/  LOP3.LUT R173, R8, 0x3, RZ, 0xc0, !PT ;  /* 0x0000000308ad7812 */ /* 0x000fe200078ec0ff */
[----:B------:R-:W-:Y:S01]  /*09c0*/  IMAD.WIDE R18, R197, 0x2, R18 ;  /* 0x00000002c5127825 */ /* 0x000fe200078e0212 */
[----:B------:R-:W-:Y:S01]  /*09d0*/  LEA.HI.X.SX32 R21, R174, RZ, 0x1, P1 ;  /* 0x000000ffae157211 */ /* 0x000fe200008f0eff */
[----:B------:R2:W-:Y:S01]  /*09e0*/  LDGSTS.E.BYPASS.128 [R170], desc[UR10][R14.64] ;  /* 0x000000000eaa7fae */ /* 0x0005e2000b98180a */
[----:B------:R-:W-:-:S02]  /*09f0*/  LEA R200, P1, R20, UR8, 0x1 ;  /* 0x0000000814c87c11 */ /* 0x000fc4000f8208ff */
[----:B------:R-:W-:Y:S01]  /*0a00*/  SHF.R.S32.HI R172, RZ, 0x5, R172 ;  /* 0x00000005ffac7819 */ /* 0x000fe200000114ac */
[----:B------:R3:W-:Y:S01]  /*0a10*/  LDGSTS.E.BYPASS.128 [R169], desc[UR10][R16.64] ;  /* 0x0000000010a97fae */ /* 0x0007e2000b98180a */
[----:B------:R-:W-:Y:S02]  /*0a20*/  LEA.HI.X R201, R20, UR9, R21, 0x1, P1 ;  /* 0x0000000914c97c11 */ /* 0x000fe400088f0c15 */
[----:B------:R-:W-:Y:S01]  /*0a30*/  CS2R R20, SRZ ;  /* 0x0000000000147805 */ /* 0x000fe2000001ff00 */
[----:B------:R4:W-:Y:S01]  /*0a40*/  LDGSTS.E.BYPASS.128 [R168], desc[UR10][R18.64] ;  /* 0x0000000012a87fae */ /* 0x0009e2000b98180a */
[----:B-1----:R-:W-:-:S03]  /*0a50*/  CS2R R12, SRZ ;  /* 0x00000000000c7805 */ /* 0x002fc6000001ff00 */
[----:B------:R-:W0:Y:S01]  /*0a60*/  LDGDEPBAR ;  /* 0x00000000000079af */ /* 0x000e220000000000 */
[----:B--2---:R-:W-:-:S03]  /*0a70*/  CS2R R14, SRZ ;  /* 0x00000000000e7805 */ /* 0x004fc6000001ff00 */
[----:B------:R1:W-:Y:S01]  /*0a80*/  LDGSTS.E.BYPASS.128 [R11], desc[UR10][R206.64+0x40] ;  /* 0x00000040ce0b7fae */ /* 0x0003e2000b98180a */
[----:B---3--:R-:W-:-:S03]  /*0a90*/  CS2R R16, SRZ ;  /* 0x0000000000107805 */ /* 0x008fc6000001ff00 */
[----:B------:R1:W-:Y:S01]  /*0aa0*/  LDGSTS.E.BYPASS.128 [R10], desc[UR10][R204.64+0x40] ;  /* 0x00000040cc0a7fae */ /* 0x0003e2000b98180a */
[----:B----4-:R-:W-:-:S03]  /*0ab0*/  CS2R R18, SRZ ;  /* 0x0000000000127805 */ /* 0x010fc6000001ff00 */
[----:B------:R1:W-:Y:S04]  /*0ac0*/  LDGSTS.E.BYPASS.128 [R9], desc[UR10][R202.64+0x40] ;  /* 0x00000040ca097fae */ /* 0x0003e8000b98180a */
[----:B------:R1:W-:Y:S04]  /*0ad0*/  LDGSTS.E.BYPASS.128 [R5], desc[UR10][R200.64+0x40] ;  /* 0x00000040c8057fae */ /* 0x0003e8000b98180a */
[----:B------:R-:W0:Y:S04]  /*0ae0*/  LDGDEPBAR ;  /* 0x00000000000079af */ /* 0x000e280000000000 */
[----:B------:R1:W-:Y:S04]  /*0af0*/  LDGSTS.E.BYPASS.128 [R4], desc[UR10][R206.64+0x80] ;  /* 0x00000080ce047fae */ /* 0x0003e8000b98180a */
[----:B------:R1:W-:Y:S04]  /*0b00*/  LDGSTS.E.BYPASS.128 [R3], desc[UR10][R204.64+0x80] ;  /* 0x00000080cc037fae */ /* 0x0003e8000b98180a */
[----:B------:R1:W-:Y:S04]  /*0b10*/  LDGSTS.E.BYPASS.128 [R2], desc[UR10][R202.64+0x80] ;  /* 0x00000080ca027fae */ /* 0x0003e8000b98180a */
[----:B------:R1:W-:Y:S04]  /*0b20*/  LDGSTS.E.BYPASS.128 [R0], desc[UR10][R200.64+0x80] ;  /* 0x00000080c8007fae */ /* 0x0003e8000b98180a */
[----:B------:R-:W0:Y:S01]  /*0b30*/  LDGDEPBAR ;  /* 0x00000000000079af */ /* 0x000e220000000000 */
[----:B------:R-:W-:Y:S05]  /*0b40*/  @!P0 BRA `(.L_x_0) ;  /* 0x00000034004c8947 */ /* 0x000fea0003800000 */
[----:B------:R-:W-:Y:S01]  /*0b50*/  IMAD.SHL.U32 R64, R7, 0x8, RZ ;  /* 0x0000000807407824 */ /* 0x000fe200078e00ff */
[C---:B------:R-:W-:Y:S01]  /*0b60*/  LOP3.LUT R65, R8.reuse, 0x8, RZ, 0xc0, !PT ;  /* 0x0000000808417812 */ /* 0x040fe200078ec0ff */
[----:B------:R-:W-:Y:S01]  /*0b70*/  IMAD.SHL.U32 R68, R8, 0x20, RZ ;  /* 0x0000002008447824 */ /* 0x000fe200078e00ff */
[----:B------:R-:W-:Y:S01]  /*0b80*/  SHF.R.U32.HI R43, RZ, 0x1, R8 ;  /* 0x00000001ff2b7819 */ /* 0x000fe20000011608 */
[----:B------:R-:W-:Y:S01]  /*0b90*/  VIADD R198, R198, 0x60 ;  /* 0x00000060c6c67836 */ /* 0x000fe20000000000 */
[----:B------:R-:W-:Y:S01]  /*0ba0*/  LOP3.LUT R67, R65, 0x1ff0, R64, 0xf8, !PT ;  /* 0x00001ff041437812 */ /* 0x000fe200078ef840 */
[----:B------:R-:W-:Y:S01]  /*0bb0*/  VIADD R196, R196, 0x60 ;  /* 0x00000060c4c47836 */ /* 0x000fe20000000000 */
[----:B------:R-:W-:Y:S01]  /*0bc0*/  LOP3.LUT R65, R8, 0x6, RZ, 0xc0, !PT ;  /* 0x0000000608417812 */ /* 0x000fe200078ec0ff */
[----:B------:R-:W-:Y:S01]  /*0bd0*/  VIADD R195, R195, 0x60 ;  /* 0x00000060c3c37836 */ /* 0x000fe20000000000 */
[----:B------:R-:W-:Y:S01]  /*0be0*/  IADD3 R64, P0, PT, R246, 0xe000, RZ ;  /* 0x0000e000f6407810 */ /* 0x000fe20007f1e0ff */
[----:B------:R-:W-:Y:S01]  /*0bf0*/  UMOV UR6, 0x3 ;  /* 0x0000000300067882 */ /* 0x000fe20000000000 */
[----:B------:R-:W-:Y:S01]  /*0c00*/  LOP3.LUT R70, R68, 0x20, RZ, 0xc0, !PT ;  /* 0x0000002044467812 */ /* 0x000fe200078ec0ff */
[----:B------:R-:W-:Y:S01]  /*0c10*/  IMAD R68, R6, 0x40, R65 ;  /* 0x0000004006447824 */ /* 0x000fe200078e0241 */
[----:B------:R-:W-:Y:S01]  /*0c20*/  LOP3.LUT R43, R43, 0x1f8, RZ, 0xc0, !PT ;  /* 0x000001f82b2b7812 */ /* 0x000fe200078ec0ff */
[----:B------:R-:W-:Y:S01]  /*0c30*/  IMAD.X R65, RZ, RZ, R247, P0 ;  /* 0x000000ffff417224 */ /* 0x000fe200000e06f7 */
[----:B------:R-:W-:-:S02]  /*0c40*/  SHF.L.U32 R69, R7, 0x6, RZ ;  /* 0x0000000607457819 */ /* 0x000fc400000006ff */
[----:B------:R-:W-:Y:S01]  /*0c50*/  IADD3 R66, P1, PT, R246, 0xf000, RZ ;  /* 0x0000f000f6427810 */ /* 0x000fe20007f3e0ff */
[----:B------:R-:W-:Y:S01]  /*0c60*/  IMAD.IADD R68, R43, 0x1, R68 ;  /* 0x000000012b447824 */ /* 0x000fe200078e0244 */
[----:B------:R-:W-:Y:S02]  /*0c70*/  MOV R194, R64 ;  /* 0x0000004000c27202 */ /* 0x000fe40000000f00 */
[----:B------:R-:W-:Y:S01]  /*0c80*/  LOP3.LUT R69, R69, 0x40, RZ, 0xc0, !PT ;  /* 0x0000004045457812 */ /* 0x000fe200078ec0ff */
[C---:B------:R-:W-:Y:S01]  /*0c90*/  VIADD R64, R68.reuse, 0x10 ;  /* 0x0000001044407836 */ /* 0x040fe20000000000 */
[----:B------:R-:W-:Y:S02]  /*0ca0*/  IADD3 R70, PT, PT, R67, R70, RZ ;  /* 0x0000004643467210 */ /* 0x000fe40007ffe0ff */
[----:B------:R-:W-:Y:S02]  /*0cb0*/  IADD3.X R67, PT, PT, RZ, R247, RZ, P1, !PT ;  /* 0x000000f7ff437210 */ /* 0x000fe40000ffe4ff */
[----:B------:R-:W-:Y:S01]  /*0cc0*/  LOP3.LUT R72, R69, 0x7, R8, 0xf8, !PT ;  /* 0x0000000745487812 */ /* 0x000fe200078ef808 */
[----:B------:R-:W-:Y:S01]  /*0cd0*/  VIADD R69, R68, 0x30 ;  /* 0x0000003044457836 */ /* 0x000fe20000000000 */
[----:B------:R-:W-:-:S02]  /*0ce0*/  SHF.L.U32 R65, R64, 0x2, RZ ;  /* 0x0000000240417819 */ /* 0x000fc400000006ff */
[----:B------:R-:W-:Y:S01]  /*0cf0*/  MOV R193, R66 ;  /* 0x0000004200c17202 */ /* 0x000fe20000000f00 */
[----:B------:R-:W-:Y:S01]  /*0d00*/  VIADD R66, R68, 0x20 ;  /* 0x0000002044427836 */ /* 0x000fe20000000000 */
[----:B------:R-:W-:Y:S01]  /*0d10*/  LOP3.LUT R65, R70, 0x18, R65, 0x78, !PT ;  /* 0x0000001846417812 */ /* 0x000fe200078e7841 */
[----:B------:R-:W-:Y:S01]  /*0d20*/  IMAD.SHL.U32 R71, R69, 0x4, RZ ;  /* 0x0000000445477824 */ /* 0x000fe200078e00ff */
[----:B------:R-:W-:Y:S01]  /*0d30*/  IADD3 R230, P0, PT, R238, 0x8000, RZ ;  /* 0x00008000eee67810 */ /* 0x000fe20007f1e0ff */
[----:B------:R-:W-:Y:S01]  /*0d40*/  IMAD.SHL.U32 R67, R66, 0x4, RZ ;  /* 0x0000000442437824 */ /* 0x000fe200078e00ff */
[----:B------:R-:W-:Y:S01]  /*0d50*/  LEA R65, R64, R65, 0x5 ;  /* 0x0000004140417211 */ /* 0x000fe200078e28ff */
[----:B------:R-:W-:Y:S01]  /*0d60*/  IMAD.IADD R72, R43, 0x1, R72 ;  /* 0x000000012b487824 */ /* 0x000fe200078e0248 */
[----:B------:R-:W-:Y:S01]  /*0d70*/  LOP3.LUT R64, R70, 0x18, R71, 0x78, !PT ;  /* 0x0000001846407812 */ /* 0x000fe200078e7847 */
[----:B------:R-:W-:Y:S01]  /*0d80*/  IMAD.SHL.U32 R43, R68, 0x4, RZ ;  /* 0x00000004442b7824 */ /* 0x000fe200078e00ff */
[----:B------:R-:W-:Y:S01]  /*0d90*/  LOP3.LUT R67, R70, 0x18, R67, 0x78, !PT ;  /* 0x0000001846437812 */ /* 0x000fe200078e7843 */
[C---:B------:R-:W-:Y:S01]  /*0da0*/  IMAD.SHL.U32 R73, R72.reuse, 0x4, RZ ;  /* 0x0000000448497824 */ /* 0x040fe200078e00ff */
[----:B------:R-:W-:Y:S01]  /*0db0*/  LEA R69, R69, R64, 0x5 ;  /* 0x0000004045457211 */ /* 0x000fe200078e28ff */
[----:B------:R-:W-:Y:S01]  /*0dc0*/  VIADD R64, R72, 0x10 ;  /* 0x0000001048407836 */ /* 0x000fe20000000000 */
[----:B------:R-:W-:Y:S01]  /*0dd0*/  LOP3.LUT R43, R70, 0x18, R43, 0x78, !PT ;  /* 0x00000018462b7812 */ /* 0x000fe200078e782b */
[----:B------:R-:W-:Y:S01]  /*0de0*/  IMAD R67, R66, 0x20, R67 ;  /* 0x0000002042437824 */ /* 0x000fe200078e0243 */
[----:B------:R-:W-:Y:S01]  /*0df0*/  IADD3 R66, PT, PT, R72, 0x20, RZ ;  /* 0x0000002048427810 */ /* 0x000fe20007ffe0ff */
[----:B------:R-:W-:Y:S01]  /*0e00*/  IMAD.SHL.U32 R71, R64, 0x4, RZ ;  /* 0x0000000440477824 */ /* 0x000fe200078e00ff */
[----:B------:R-:W-:Y:S01]  /*0e10*/  LEA R43, R68, R43, 0x5 ;  /* 0x0000002b442b7211 */ /* 0x000fe200078e28ff */
[----:B------:R-:W-:Y:S01]  /*0e20*/  IMAD.WIDE.U32 R242, R65, 0x2, R238 ;  /* 0x0000000241f27825 */ /* 0x000fe200078e00ee */
[----:B------:R-:W-:-:S02]  /*0e30*/  SHF.L.U32 R64, R64, 0x5, RZ ;  /* 0x0000000540407819 */ /* 0x000fc400000006ff */
[----:B------:R-:W-:Y:S01]  /*0e40*/  LOP3.LUT R71, R70, 0x18, R71, 0x78, !PT ;  /* 0x0000001846477812 */ /* 0x000fe200078e7847 */
[----:B------:R-:W-:Y:S01]  /*0e50*/  IMAD.SHL.U32 R75, R66, 0x4, RZ ;  /* 0x00000004424b7824 */ /* 0x000fe200078e00ff */
[----:B------:R-:W-:Y:S01]  /*0e60*/  LOP3.LUT R64, R64, 0xffc0, RZ, 0xc0, !PT ;  /* 0x0000ffc040407812 */ /* 0x000fe200078ec0ff */
[----:B------:R-:W-:Y:S01]  /*0e70*/  IMAD.SHL.U32 R66, R66, 0x20, RZ ;  /* 0x0000002042427824 */ /* 0x000fe200078e00ff */
[----:B------:R-:W-:Y:S01]  /*0e80*/  SHF.R.U32.HI R68, RZ, 0x1, R72 ;  /* 0x00000001ff447819 */ /* 0x000fe20000011648 */
[----:B------:R-:W-:Y:S01]  /*0e90*/  IMAD.WIDE.U32 R244, R43, 0x2, R238 ;  /* 0x000000022bf47825 */ /* 0x000fe200078e00ee */
[C---:B------:R-:W-:Y:S02]  /*0ea0*/  LOP3.LUT R73, R70.reuse, 0x18, R73, 0x78, !PT ;  /* 0x0000001846497812 */ /* 0x040fe400078e7849 */
[----:B------:R-:W-:Y:S01]  /*0eb0*/  LOP3.LUT R75, R70, 0x18, R75, 0x78, !PT ;  /* 0x00000018464b7812 */ /* 0x000fe200078e784b */
[----:B------:R-:W-:Y:S01]  /*0ec0*/  VIADD R72, R72, 0x30 ;  /* 0x0000003048487836 */ /* 0x000fe20000000000 */
[----:B------:R-:W-:Y:S01]  /*0ed0*/  LOP3.LUT R66, R66, 0xffc0, RZ, 0xc0, !PT ;  /* 0x0000ffc042427812 */ /* 0x000fe200078ec0ff */
[----:B------:R-:W-:Y:S01]  /*0ee0*/  IMAD.IADD R71, R71, 0x1, R64 ;  /* 0x0000000147477824 */ /* 0x000fe200078e0240 */
[----:B------:R-:W-:Y:S01]  /*0ef0*/  IADD3 R64, P1, PT, R244, 0x6000, RZ ;  /* 0x00006000f4407810 */ /* 0x000fe20007f3e0ff */
[----:B------:R-:W-:Y:S01]  /*0f00*/  IMAD.WIDE.U32 R240, R67, 0x2, R238 ;  /* 0x0000000243f07825 */ /* 0x000fe200078e00ee */
[----:B------:R-:W-:-:S02]  /*0f10*/  SHF.L.U32 R77, R72, 0x2, RZ ;  /* 0x00000002484d7819 */ /* 0x000fc400000006ff */
[----:B------:R-:W-:Y:S01]  /*0f20*/  IADD3 R75, PT, PT, R75, R66, RZ ;  /* 0x000000424b4b7210 */ /* 0x000fe20007ffe0ff */
[----:B------:R-:W-:Y:S01]  /*0f30*/  IMAD R73, R68, 0x40, R73 ;  /* 0x0000004044497824 */ /* 0x000fe200078e0249 */
[----:B------:R-:W-:Y:S01]  /*0f40*/  IADD3.X R65, PT, PT, RZ, R245, RZ, P1, !PT ;  /* 0x000000f5ff417210 */ /* 0x000fe20000ffe4ff */
[--C-:B------:R-:W-:Y:S01]  /*0f50*/  IMAD.X R231, RZ, RZ, R239.reuse, P0 ;  /* 0x000000ffffe77224 */ /* 0x100fe200000e06ef */
[----:B------:R-:W-:Y:S01]  /*0f60*/  IADD3 R66, P0, PT, R242, 0x6000, RZ ;  /* 0x00006000f2427810 */ /* 0x000fe20007f1e0ff */
[----:B------:R-:W-:Y:S01]  /*0f70*/  IMAD.SHL.U32 R72, R72, 0x20, RZ ;  /* 0x0000002048487824 */ /* 0x000fe200078e00ff */
[----:B------:R-:W-:Y:S01]  /*0f80*/  IADD3 R68, P1, PT, R240, 0x6000, RZ ;  /* 0x00006000f0447810 */ /* 0x000fe20007f3e0ff */
[----:B------:R-:W-:Y:S01]  /*0f90*/  IMAD.WIDE.U32 R238, R69, 0x2, R238 ;  /* 0x0000000245ee7825 */ /* 0x000fe200078e00ee */
[----:B------:R-:W-:Y:S02]  /*0fa0*/  LOP3.LUT R77, R70, 0x18, R77, 0x78, !PT ;  /* 0x00000018464d7812 */ /* 0x000fe400078e784d */
[----:B------:R-:W-:Y:S01]  /*0fb0*/  LOP3.LUT R72, R72, 0xffc0, RZ, 0xc0, !PT ;  /* 0x0000ffc048487812 */ /* 0x000fe200078ec0ff */
[----:B------:R-:W-:Y:S01]  /*0fc0*/  IMAD.X R67, RZ, RZ, R243, P0 ;  /* 0x000000ffff437224 */ /* 0x000fe200000e06f3 */
[----:B------:R-:W-:Y:S01]  /*0fd0*/  MOV R192, R64 ;  /* 0x0000004000c07202 */ /* 0x000fe20000000f00 */
[----:B------:R-:W-:Y:S01]  /*0fe0*/  IMAD.X R69, RZ, RZ, R241, P1 ;  /* 0x000000ffff457224 */ /* 0x000fe200008e06f1 */
[----:B------:R-:W-:Y:S01]  /*0ff0*/  IADD3 R64, P0, PT, R238, 0x6000, RZ ;  /* 0x00006000ee407810 */ /* 0x000fe20007f1e0ff */
[----:B------:R-:W-:Y:S01]  /*1000*/  IMAD.WIDE.U32 R234, R71, 0x2, R230 ;  /* 0x0000000247ea7825 */ /* 0x000fe200078e00e6 */
[----:B------:R-:W-:-:S02]  /*1010*/  MOV R191, R66 ;  /* 0x0000004200bf7202 */ /* 0x000fc40000000f00 */
[----:B------:R-:W-:Y:S01]  /*1020*/  IADD3.X R65, PT, PT, RZ, R239, RZ, P0, !PT ;  /* 0x000000efff417210 */ /* 0x000fe200007fe4ff */
[----:B------:R-:W-:Y:S01]  /*1030*/  IMAD.WIDE.U32 R236, R73, 0x2, R230 ;  /* 0x0000000249ec7825 */ /* 0x000fe200078e00e6 */
[----:B------:R-:W-:Y:S02]  /*1040*/  MOV R190, R68 ;  /* 0x0000004400be7202 */ /* 0x000fe40000000f00 */
[----:B------:R-:W-:Y:S01]  /*1050*/  IADD3 R68, P0, PT, R234, 0x6000, RZ ;  /* 0x00006000ea447810 */ /* 0x000fe20007f1e0ff */
[----:B------:R-:W-:Y:S01]  /*1060*/  IMAD.IADD R77, R77, 0x1, R72 ;  /* 0x000000014d4d7824 */ /* 0x000fe200078e0248 */
[C---:B------:R-:W-:Y:S01]  /*1070*/  IADD3 R66, P1, PT, R236.reuse, 0x6000, RZ ;  /* 0x00006000ec427810 */ /* 0x040fe20007f3e0ff */
[--C-:B------:R-:W-:Y:S01]  /*1080*/  IMAD.WIDE.U32 R232, R75, 0x2, R230.reuse ;  /* 0x000000024be87825 */ /* 0x100fe200078e00e6 */
[----:B------:R-:W-:Y:S02]  /*1090*/  MOV R189, R64 ;  /* 0x0000004000bd7202 */ /* 0x000fe40000000f00 */
[----:B------:R-:W-:Y:S01]  /*10a0*/  IADD3 R228, P3, PT, R236, 0x2000, RZ ;  /* 0x00002000ece47810 */ /* 0x000fe20007f7e0ff */
[----:B------:R-:W-:Y:S01]  /*10b0*/  IMAD.WIDE.U32 R230, R77, 0x2, R230 ;  /* 0x000000024de67825 */ /* 0x000fe200078e00e6 */
[----:B------:R-:W-:-:S02]  /*10c0*/  IADD3 R224, P4, PT, R232, 0x2000, RZ ;  /* 0x00002000e8e07810 */ /* 0x000fc40007f9e0ff */
[----:B------:R-:W-:Y:S01]  /*10d0*/  IADD3.X R229, PT, PT, RZ, R237, RZ, P3, !PT ;  /* 0x000000edffe57210 */ /* 0x000fe20001ffe4ff */
[----:B------:R-:W-:Y:S01]  /*10e0*/  IMAD.X R69, RZ, RZ, R235, P0 ;  /* 0x000000ffff457224 */ /* 0x000fe200000e06eb */
[----:B------:R-:W-:Y:S01]  /*10f0*/  IADD3 R220, P0, PT, R244, 0x4000, RZ ;  /* 0x00004000f4dc7810 */ /* 0x000fe20007f1e0ff */
[----:B------:R-:W-:Y:S01]  /*1100*/  IMAD.X R67, RZ, RZ, R237, P1 ;  /* 0x000000ffff437224 */ /* 0x000fe200008e06ed */
[----:B------:R-:W-:Y:S01]  /*1110*/  IADD3 R64, P1, PT, R232, 0x6000, RZ ;  /* 0x00006000e8407810 */ /* 0x000fe20007f3e0ff */
[----:B------:R-:W-:Y:S01]  /*1120*/  IMAD.MOV.U32 R43, RZ, RZ, RZ ;  /* 0x000000ffff2b7224 */ /* 0x000fe200078e00ff */
[----:B------:R-:W-:Y:S01]  /*1130*/  IADD3 R70, P2, PT, R230, 0x6000, RZ ;  /* 0x00006000e6467810 */ /* 0x000fe20007f5e0ff */
[----:B------:R-:W-:Y:S01]  /*1140*/  IMAD.X R221, RZ, RZ, R245, P0 ;  /* 0x000000ffffdd7224 */ /* 0x000fe200000e06f5 */
[----:B------:R-:W-:Y:S01]  /*1150*/  IADD3.X R65, PT, PT, RZ, R233, RZ, P1, !PT ;  /* 0x000000e9ff417210 */ /* 0x000fe20000ffe4ff */
[----:B------:R-:W-:Y:S01]  /*1160*/  IMAD.X R225, RZ, RZ, R233, P4 ;  /* 0x000000ffffe17224 */ /* 0x000fe200020e06e9 */
[----:B------:R-:W-:Y:S01]  /*1170*/  IADD3 R218, P0, PT, R242, 0x4000, RZ ;  /* 0x00004000f2da7810 */ /* 0x000fe20007f1e0ff */
[----:B------:R-:W-:Y:S01]  /*1180*/  IMAD.X R71, RZ, RZ, R231, P2 ;  /* 0x000000ffff477224 */ /* 0x000fe200010e06e7 */
[----:B------:R-:W-:-:S02]  /*1190*/  IADD3 R216, P1, PT, R240, 0x4000, RZ ;  /* 0x00004000f0d87810 */ /* 0x000fc40007f3e0ff */
[----:B------:R-:W-:Y:S01]  /*11a0*/  IADD3 R214, P2, PT, R238, 0x4000, RZ ;  /* 0x00004000eed67810 */ /* 0x000fe20007f5e0ff */
[----:B------:R-:W-:Y:S01]  /*11b0*/  IMAD.X R219, RZ, RZ, R243, P0 ;  /* 0x000000ffffdb7224 */ /* 0x000fe200000e06f3 */
[C---:B------:R-:W-:Y:S01]  /*11c0*/  IADD3 R226, P3, PT, R234.reuse, 0x2000, RZ ;  /* 0x00002000eae27810 */ /* 0x040fe20007f7e0ff */
[----:B------:R-:W-:Y:S01]  /*11d0*/  IMAD.X R217, RZ, RZ, R241, P1 ;  /* 0x000000ffffd97224 */ /* 0x000fe200008e06f1 */
[----:B------:R-:W-:Y:S02]  /*11e0*/  IADD3.X R215, PT, PT, RZ, R239, RZ, P2, !PT ;  /* 0x000000efffd77210 */ /* 0x000fe400017fe4ff */
[----:B------:R-:W-:Y:S01]  /*11f0*/  IADD3 R212, P0, PT, R234, 0x4000, RZ ;  /* 0x00004000ead47810 */ /* 0x000fe20007f1e0ff */
[--C-:B------:R-:W-:Y:S01]  /*1200*/  IMAD.X R227, RZ, RZ, R235.reuse, P3 ;  /* 0x000000ffffe37224 */ /* 0x100fe200018e06eb */
[----:B------:R-:W-:Y:S02]  /*1210*/  IADD3 R210, P1, PT, R232, 0x4000, RZ ;  /* 0x00004000e8d27810 */ /* 0x000fe40007f3e0ff */
[C---:B------:R-:W-:Y:S01]  /*1220*/  IADD3 R222, P5, PT, R230.reuse, 0x2000, RZ ;  /* 0x00002000e6de7810 */ /* 0x040fe20007fbe0ff */
[----:B------:R-:W-:Y:S01]  /*1230*/  IMAD.X R213, RZ, RZ, R235, P0 ;  /* 0x000000ffffd57224 */ /* 0x000fe200000e06eb */
[----:B------:R-:W-:Y:S01]  /*1240*/  IADD3 R208, P2, PT, R230, 0x4000, RZ ;  /* 0x00004000e6d07810 */ /* 0x000fe20007f5e0ff */
[----:B------:R-:W-:Y:S01]  /*1250*/  IMAD.X R211, RZ, RZ, R233, P1 ;  /* 0x000000ffffd37224 */ /* 0x000fe200008e06e9 */
[----:B------:R-:W-:-:S02]  /*1260*/  MOV R188, R66 ;  /* 0x0000004200bc7202 */ /* 0x000fc40000000f00 */
[----:B------:R-:W-:Y:S02]  /*1270*/  MOV R187, R68 ;  /* 0x0000004400bb7202 */ /* 0x000fe40000000f00 */
[----:B------:R-:W-:Y:S02]  /*1280*/  MOV R186, R64 ;  /* 0x0000004000ba7202 */ /* 0x000fe40000000f00 */
[----:B------:R-:W-:Y:S02]  /*1290*/  MOV R184, R70 ;  /* 0x0000004600b87202 */ /* 0x000fe40000000f00 */
[----:B------:R-:W-:Y:S02]  /*12a0*/  IADD3 R197, PT, PT, R197, 0x60, RZ ;  /* 0x00000060c5c57810 */ /* 0x000fe40007ffe0ff */
[----:B------:R-:W-:Y:S02]  /*12b0*/  IADD3 R199, PT, PT, R172, -0x4, RZ ;  /* 0xfffffffcacc77810 */ /* 0x000fe40007ffe0ff */
[----:B------:R-:W-:-:S02]  /*12c0*/  IADD3.X R223, PT, PT, RZ, R231, RZ, P5, !PT ;  /* 0x000000e7ffdf7210 */ /* 0x000fc40002ffe4ff */
[----:B------:R-:W-:-:S07]  /*12d0*/  IADD3.X R209, PT, PT, RZ, R231, RZ, P2, !PT ;  /* 0x000000e7ffd17210 */ /* 0x000fce00017fe4ff */
.L_x_4:
[----:B------:R-:W-:Y:S01]  /*12e0*/  ISETP.LE.AND P0, PT, R172, UR6, PT ;  /* 0x00000006ac007c0c */ /* 0x000fe2000bf03270 */
[----:B------:R-:W-:-:S04]  /*12f0*/  DEPBAR.LE SB0, 0x2 ;  /* 0x000080800000791a */ /* 0x000fc80000000000 */
[----:B------:R-:W-:Y:S01]  /*1300*/  MOV R76, R244 ;  /* 0x000000f4004c7202 */ /* 0x000fe20000000f00 */
[----:B------:R-:W-:Y:S07]  /*1310*/  BAR.SYNC.DEFER_BLOCKING 0x0 ;  /* 0x0000000000007b1d */ /* 0x000fee0000010000 */
[----:B------:R-:W-:Y:S05]  /*1320*/  @P0 BRA `(.L_x_1) ;  /* 0x0000000000500947 */ /* 0x000fea0003800000 */
[----:B------:R-:W2:Y:S01]  /*1330*/  LDC.64 R66, c[0x0][0x380] ;  /* 0x0000e000ff427b82 */ /* 0x000ea20000000a00 */
[C---:B------:R-:W-:Y:S02]  /*1340*/  IADD3 R68, P1, PT, R246.reuse, 0x7000, RZ ;  /* 0x00007000f6447810 */ /* 0x040fe40007f3e0ff */
[----:B------:R-:W-:-:S03]  /*1350*/  IADD3 R70, P0, PT, R246, 0x6000, RZ ;  /* 0x00006000f6467810 */ /* 0x000fc60007f1e0ff */
[--C-:B------:R-:W-:Y:S02]  /*1360*/  IMAD.X R69, RZ, RZ, R247.reuse, P1 ;  /* 0x000000ffff457224 */ /* 0x100fe400008e06f7 */
[----:B------:R-:W3:Y:S01]  /*1370*/  LDC.64 R64, c[0x0][0x388] ;  /* 0x0000e200ff407b82 */ /* 0x000ee20000000a00 */
[----:B------:R-:W-:Y:S02]  /*1380*/  IMAD.X R71, RZ, RZ, R247, P0 ;  /* 0x000000ffff477224 */ /* 0x000fe400000e06f7 */
[----:B------:R-:W-:-:S03]  /*1390*/  MOV R75, R68 ;  /* 0x00000044004b7202 */ /* 0x000fc60000000f00 */
[----:B------:R-:W-:Y:S01]  /*13a0*/  MOV R73, R70 ;  /* 0x0000004600497202 */ /* 0x000fe20000000f00 */
[----:B--2---:R-:W-:-:S04]  /*13b0*/  IMAD.WIDE.U32 R68, R195, 0x2, R66 ;  /* 0x00000002c3447825 */ /* 0x004fc800078e0042 */
[----:B------:R-:W-:Y:S01]  /*13c0*/  IMAD.WIDE.U32 R70, R196, 0x2, R66 ;  /* 0x00000002c4467825 */ /* 0x000fe200078e0042 */
[----:B------:R-:W-:Y:S01]  /*13d0*/  @!PT LDS RZ, [RZ] ;  /* 0x00000000fffff984 */ /* 0x000fe20000000800 */
[----:B------:R-:W-:Y:S01]  /*13e0*/  @!PT LDS RZ, [RZ] ;  /* 0x00000000fffff984 */ /* 0x000fe20000000800 */
[----:B------:R-:W-:Y:S01]  /*13f0*/  @!PT LDS RZ, [RZ] ;  /* 0x00000000fffff984 */ /* 0x000fe20000000800 */
[----:B------:R2:W-:Y:S03]  /*1400*/  LDGSTS.E.BYPASS.128 [R73], desc[UR10][R68.64] ;  /* 0x0000000044497fae */ /* 0x0005e6000b98180a */
[--C-:B---3--:R-:W-:Y:S01]  /*1410*/  IMAD.WIDE.U32 R66, R198, 0x2, R64.reuse ;  /* 0x00000002c6427825 */ /* 0x108fe200078e0040 */
[----:B------:R2:W-:Y:S03]  /*1420*/  LDGSTS.E.BYPASS.128 [R75], desc[UR10][R70.64] ;  /* 0x00000000464b7fae */ /* 0x0005e6000b98180a */
[----:B------:R-:W-:Y:S01]  /*1430*/  IMAD.WIDE.U32 R64, R197, 0x2, R64 ;  /* 0x00000002c5407825 */ /* 0x000fe200078e0040 */
[----:B------:R2:W-:Y:S04]  /*1440*/  LDGSTS.E.BYPASS.128 [R194], desc[UR10][R66.64] ;  /* 0x0000000042c27fae */ /* 0x0005e8000b98180a */
[----:B------:R2:W-:Y:S04]  /*1450*/  LDGSTS.E.BYPASS.128 [R193], desc[UR10][R64.64] ;  /* 0x0000000040c17fae */ /* 0x0005e8000b98180a */
[----:B------:R-:W0:Y:S02]  /*1460*/  LDGDEPBAR ;  /* 0x00000000000079af */ /* 0x000e240000000000 */
.L_x_1:
[----:B------:R-:W3:Y:S01]  /*1470*/  LDSM.16.M88.4 R76, [R76] ;  /* 0x000000004c4c783b */ /* 0x000ee20000000200 */
[----:B------:R-:W-:Y:S01]  /*1480*/  MOV R88, R236 ;  /* 0x000000ec00587202 */ /* 0x000fe20000000f00 */
[----:B------:R-:W-:Y:S01]  /*1490*/  UIADD3 UR7, UPT, UPT, UR6, 0x1, URZ ;  /* 0x0000000106077890 */ /* 0x000fe2000fffe0ff */
[----:B------:R-:W-:Y:S02]  /*14a0*/  MOV R72, R242 ;  /* 0x000000f200487202 */ /* 0x000fe40000000f00 */
[----:B--2---:R-:W-:Y:S02]  /*14b0*/  MOV R68, R240 ;  /* 0x000000f000447202 */ /* 0x004fe40000000f00 */
[----:B------:R-:W2:Y:S01]  /*14c0*/  LDSM.16.M88.4 R88, [R88] ;  /* 0x000000005858783b */ /* 0x000ea20000000200 */
[----:B------:R-:W-:-:S03]  /*14d0*/  MOV R64, R238 ;  /* 0x000000ee00407202 */ /* 0x000fc60000000f00 */
[----:B------:R-:W4:Y:S04]  /*14e0*/  LDSM.16.M88.4 R72, [R72] ;  /* 0x000000004848783b */ /* 0x000f280000000200 */
[----:B------:R-:W5:Y:S04]  /*14f0*/  LDSM.16.M88.4 R68, [R68] ;  /* 0x000000004444783b */ /* 0x000f680000000200 */
[----:B------:R-:W1:Y:S01]  /*1500*/  LDSM.16.M88.4 R64, [R64] ;  /* 0x000000004040783b */ /* 0x000e620000000200 */
[----:B---3--:R-:W-:Y:S01]  /*1510*/  MOV R160, R76 ;  /* 0x0000004c00a07202 */ /* 0x008fe20000000f00 */
[----:B------:R-:W-:Y:S01]  /*1520*/  IMAD.MOV.U32 R161, RZ, RZ, R78 ;  /* 0x000000ffffa17224 */ /* 0x000fe200078e004e */
[----:B------:R-:W-:Y:S01]  /*1530*/  MOV R163, R79 ;  /* 0x0000004f00a37202 */ /* 0x000fe20000000f00 */
[----:B------:R-:W-:-:S07]  /*1540*/  IMAD.MOV.U32 R162, RZ, RZ, R77 ;  /* 0x000000ffffa27224 */ /* 0x000fce00078e004d */
[----:B--2---:R-:W-:Y:S01]  /*1550*/  HMMA.16816.F32 R44, R160, R88, R44 ;  /* 0x00000058a02c723c */ /* 0x004fe2000000182c */
[----:B----4-:R-:W-:Y:S01]  /*1560*/  IMAD.MOV.U32 R160, RZ, RZ, R72 ;  /* 0x000000ffffa07224 */ /* 0x010fe200078e0048 */
[----:B------:R-:W-:Y:S01]  /*1570*/  MOV R162, R73 ;  /* 0x0000004900a27202 */ /* 0x000fe20000000f00 */
[----:B------:R-:W-:Y:S02]  /*1580*/  IMAD.MOV.U32 R161, RZ, RZ, R74 ;  /* 0x000000ffffa17224 */ /* 0x000fe400078e004a */
[----:B------:R-:W-:Y:S01]  /*1590*/  IMAD.MOV.U32 R163, RZ, RZ, R75 ;  /* 0x000000ffffa37224 */ /* 0x000fe200078e004b */
[----:B-----5:R-:W-:Y:S01]  /*15a0*/  MOV R164, R68 ;  /* 0x0000004400a47202 */ /* 0x020fe20000000f00 */
[----:B------:R-:W-:Y:S01]  /*15b0*/  IMAD.MOV.U32 R165, RZ, RZ, R70 ;  /* 0x000000ffffa57224 */ /* 0x000fe200078e0046 */
[----:B------:R-:W-:Y:S01]  /*15c0*/  MOV R167, R71 ;  /* 0x0000004700a77202 */ /* 0x000fe20000000f00 */
[----:B------:R-:W-:-:S03]  /*15d0*/  IMAD.MOV.U32 R166, RZ, RZ, R69 ;  /* 0x000000ffffa67224 */ /* 0x000fc600078e0045 */
[----:B------:R-:W-:Y:S01]  /*15e0*/  HMMA.16816.F32 R48, R160, R88, R48 ;  /* 0x00000058a030723c */ /* 0x000fe20000001830 */
[----:B------:R-:W-:Y:S01]  /*15f0*/  IMAD.MOV.U32 R160, RZ, RZ, R68 ;  /* 0x000000ffffa07224 */ /* 0x000fe200078e0044 */
[----:B------:R-:W-:Y:S01]  /*1600*/  MOV R161, R70 ;  /* 0x0000004600a17202 */ /* 0x000fe20000000f00 */
[----:B------:R-:W-:Y:S02]  /*1610*/  IMAD.MOV.U32 R162, RZ, RZ, R69 ;  /* 0x000000ffffa27224 */ /* 0x000fe400078e0045 */
[----:B------:R-:W-:-:S03]  /*1620*/  IMAD.MOV.U32 R163, RZ, RZ, R71 ;  /* 0x000000ffffa37224 */ /* 0x000fc600078e0047 */
[----:B------:R-:W-:Y:S01]  /*1630*/  HMMA.16816.F32 R84, R164, R90, R84 ;  /* 0x0000005aa454723c */ /* 0x000fe20000001854 */
[----:B-1----:R-:W-:Y:S01]  /*1640*/  IMAD.MOV.U32 R164, RZ, RZ, R64 ;  /* 0x000000ffffa47224 */ /* 0x002fe200078e0040 */
[----:B------:R-:W-:Y:S01]  /*1650*/  MOV R166, R65 ;  /* 0x0000004100a67202 */ /* 0x000fe20000000f00 */
[----:B------:R-:W-:Y:S02]  /*1660*/  IMAD.MOV.U32 R165, RZ, RZ, R66 ;  /* 0x000000ffffa57224 */ /* 0x000fe400078e0042 */
[----:B------:R-:W-:-:S03]  /*1670*/  IMAD.MOV.U32 R167, RZ, RZ, R67 ;  /* 0x000000ffffa77224 */ /* 0x000fc600078e0043 */
[----:B------:R-:W-:Y:S01]  /*1680*/  HMMA.16816.F32 R52, R160, R88, R52 ;  /* 0x00000058a034723c */ /* 0x000fe20000001834 */
[----:B------:R-:W-:Y:S01]  /*1690*/  MOV R160, R64 ;  /* 0x0000004000a07202 */ /* 0x000fe20000000f00 */
[----:B------:R-:W-:Y:S01]  /*16a0*/  IMAD.MOV.U32 R161, RZ, RZ, R66 ;  /* 0x000000ffffa17224 */ /* 0x000fe200078e0042 */
[----:B------:R-:W-:Y:S01]  /*16b0*/  MOV R163, R67 ;  /* 0x0000004300a37202 */ /* 0x000fe20000000f00 */
[----:B------:R-:W-:-:S07]  /*16c0*/  IMAD.MOV.U32 R162, RZ, RZ, R65 ;  /* 0x000000ffffa27224 */ /* 0x000fce00078e0041 */
[----:B------:R-:W-:Y:S01]  /*16d0*/  HMMA.16816.F32 R56, R160, R88, R56 ;  /* 0x00000058a038723c */ /* 0x000fe20000001838 */
[----:B------:R-:W-:Y:S01]  /*16e0*/  IMAD.MOV.U32 R160, RZ, RZ, R76 ;  /* 0x000000ffffa07224 */ /* 0x000fe200078e004c */
[----:B------:R-:W-:Y:S01]  /*16f0*/  MOV R162, R77 ;  /* 0x0000004d00a27202 */ /* 0x000fe20000000f00 */
[----:B------:R-:W-:Y:S02]  /*1700*/  IMAD.MOV.U32 R161, RZ, RZ, R78 ;  /* 0x000000ffffa17224 */ /* 0x000fe400078e004e */
[----:B------:R-:W-:-:S07]  /*1710*/  IMAD.MOV.U32 R163, RZ, RZ, R79 ;  /* 0x000000ffffa37224 */ /* 0x000fce00078e004f */
[----:B------:R-:W-:Y:S01]  /*1720*/  HMMA.16816.F32 R60, R160, R90, R60 ;  /* 0x0000005aa03c723c */ /* 0x000fe2000000183c */
[----:B------:R-:W-:Y:S01]  /*1730*/  IMAD.MOV.U32 R160, RZ, RZ, R72 ;  /* 0x000000ffffa07224 */ /* 0x000fe200078e0048 */
[----:B------:R-:W-:Y:S01]  /*1740*/  MOV R161, R74 ;  /* 0x0000004a00a17202 */ /* 0x000fe20000000f00 */
[----:B------:R-:W-:Y:S02]  /*1750*/  IMAD.MOV.U32 R162, RZ, RZ, R73 ;  /* 0x000000ffffa27224 */ /* 0x000fe400078e0049 */
[----:B------:R-:W-:-:S07]  /*1760*/  IMAD.MOV.U32 R163, RZ, RZ, R75 ;  /* 0x000000ffffa37224 */ /* 0x000fce00078e004b */
[----:B------:R-:W-:Y:S01]  /*1770*/  HMMA.16816.F32 R80, R160, R90, R80 ;  /* 0x0000005aa050723c */ /* 0x000fe20000001850 */
[----:B------:R-:W-:-:S06]  /*1780*/  MOV R160, R234 ;  /* 0x000000ea00a07202 */ /* 0x000fcc0000000f00 */
[----:B------:R-:W1:Y:S01]  /*1790*/  LDSM.16.M88.4 R160, [R160] ;  /* 0x00000000a0a0783b */ /* 0x000e620000000200 */
[----:B------:R-:W-:Y:S01]  /*17a0*/  HMMA.16816.F32 R88, R164, R90, R156 ;  /* 0x0000005aa458723c */ /* 0x000fe2000000189c */
[----:B------:R-:W-:Y:S01]  /*17b0*/  IMAD.MOV.U32 R156, RZ, RZ, R76 ;  /* 0x000000ffff9c7224 */ /* 0x000fe200078e004c */
[----:B------:R-:W-:Y:S01]  /*17c0*/  MOV R157, R78 ;  /* 0x0000004e009d7202 */ /* 0x000fe20000000f00 */
[----:B------:R-:W-:Y:S01]  /*17d0*/  IMAD.MOV.U32 R158, RZ, RZ, R77 ;  /* 0x000000ffff9e7224 */ /* 0x000fe200078e004d */
[----:B------:R-:W-:Y:S01]  /*17e0*/  MOV R165, R70 ;  /* 0x0000004600a57202 */ /* 0x000fe20000000f00 */
[----:B------:R-:W-:Y:S02]  /*17f0*/  IMAD.MOV.U32 R159, RZ, RZ, R79 ;  /* 0x000000ffff9f7224 */ /* 0x000fe400078e004f */
[----:B------:R-:W-:Y:S02]  /*1800*/  IMAD.MOV.U32 R164, RZ, RZ, R68 ;  /* 0x000000ffffa47224 */ /* 0x000fe400078e0044 */
[----:B------:R-:W-:-:S02]  /*1810*/  IMAD.MOV.U32 R166, RZ, RZ, R69 ;  /* 0x000000ffffa67224 */ /* 0x000fc400078e0045 */
[----:B------:R-:W-:Y:S01]  /*1820*/  IMAD.MOV.U32 R167, RZ, RZ, R71 ;  /* 0x000000ffffa77224 */ /* 0x000fe200078e0047 */
[----:B-1----:R-:W-:Y:S01]  /*1830*/  HMMA.16816.F32 R100, R156, R160, R100 ;  /* 0x000000a09c64723c */ /* 0x002fe20000001864 */
[----:B------:R-:W-:Y:S01]  /*1840*/  MOV R156, R72 ;  /* 0x00000048009c7202 */ /* 0x000fe20000000f00 */
[----:B------:R-:W-:Y:S01]  /*1850*/  IMAD.MOV.U32 R157, RZ, RZ, R74 ;  /* 0x000000ffff9d7224 */ /* 0x000fe200078e004a */
[----:B------:R-:W-:Y:S01]  /*1860*/  MOV R159, R75 ;  /* 0x0000004b009f7202 */ /* 0x000fe20000000f00 */
[----:B------:R-:W-:-:S04]  /*1870*/  IMAD.MOV.U32 R158, RZ, RZ, R73 ;  /* 0x000000ffff9e7224 */ /* 0x000fc800078e0049 */
[----:B------:R-:W-:Y:S01]  /*1880*/  HMMA.16816.F32 R132, R164, R162, R132 ;  /* 0x000000a2a484723c */ /* 0x000fe20000001884 */
[----:B------:R-:W-:Y:S01]  /*1890*/  MOV R164, R64 ;  /* 0x0000004000a47202 */ /* 0x000fe20000000f00 */
[----:B------:R-:W-:Y:S01]  /*18a0*/  IMAD.MOV.U32 R165, RZ, RZ, R66 ;  /* 0x000000ffffa57224 */ /* 0x000fe200078e0042 */
[----:B------:R-:W-:Y:S01]  /*18b0*/  MOV R167, R67 ;  /* 0x0000004300a77202 */ /* 0x000fe20000000f00 */
[----:B------:R-:W-:-:S04]  /*18c0*/  IMAD.MOV.U32 R166, RZ, RZ, R65 ;  /* 0x000000ffffa67224 */ /* 0x000fc800078e0041 */
[----:B------:R-:W-:Y:S01]  /*18d0*/  HMMA.16816.F32 R112, R156, R160, R112 ;  /* 0x000000a09c70723c */ /* 0x000fe20000001870 */
[----:B------:R-:W-:Y:S01]  /*18e0*/  IMAD.MOV.U32 R156, RZ, RZ, R68 ;  /* 0x000000ffff9c7224 */ /* 0x000fe200078e0044 */
[----:B------:R-:W-:Y:S01]  /*18f0*/  MOV R158, R69 ;  /* 0x00000045009e7202 */ /* 0x000fe20000000f00 */
[----:B------:R-:W-:Y:S02]  /*1900*/  IMAD.MOV.U32 R157, RZ, RZ, R70 ;  /* 0x000000ffff9d7224 */ /* 0x000fe400078e0046 */
[----:B------:R-:W-:-:S03]  /*1910*/  IMAD.MOV.U32 R159, RZ, RZ, R71 ;  /* 0x000000ffff9f7224 */ /* 0x000fc600078e0047 */
        /* <DEDUP_REMOVED lines=9> */
[----:B------:R-:W-:-:S07]  /*19b0*/  IMAD.MOV.U32 R159, RZ, RZ, R67 ;  /* 0x000000ffff9f7224 */ /* 0x000fce00078e0043 */
[----:B------:R-:W-:Y:S01]  /*19c0*/  HMMA.16816.F32 R120, R156, R160, R120 ;  /* 0x000000a09c78723c */ /* 0x000fe20000001878 */
[----:B------:R-:W-:Y:S01]  /*19d0*/  MOV R156, R76 ;  /* 0x0000004c009c7202 */ /* 0x000fe20000000f00 */
[----:B------:R-:W-:Y:S01]  /*19e0*/  IMAD.MOV.U32 R157, RZ, RZ, R78 ;  /* 0x000000ffff9d7224 */ /* 0x000fe200078e004e */
[----:B------:R-:W-:Y:S01]  /*19f0*/  MOV R159, R79 ;  /* 0x0000004f009f7202 */ /* 0x000fe20000000f00 */
[----:B------:R-:W-:Y:S02]  /*1a00*/  IMAD.MOV.U32 R158, RZ, RZ, R77 ;  /* 0x000000ffff9e7224 */ /* 0x000fe400078e004d */
        /* <DEDUP_REMOVED lines=10> */
[----:B------:R-:W-:-:S04]  /*1ab0*/  MOV R162, R77 ;  /* 0x0000004d00a27202 */ /* 0x000fc80000000f00 */
[----:B------:R-:W1:Y:S03]  /*1ac0*/  LDSM.16.M88.4 R156, [R156] ;  /* 0x000000009c9c783b */ /* 0x000e660000000200 */
[----:B-1----:R-:W-:Y:S01]  /*1ad0*/  HMMA.16816.F32 R140, R160, R156, R140 ;  /* 0x0000009ca08c723c */ /* 0x002fe2000000188c */
        /* <DEDUP_REMOVED lines=10> */
[----:B------:R-:W-:Y:S01]  /*1b80*/  MOV R160, R68 ;  /* 0x0000004400a07202 */ /* 0x000fe20000000f00 */
[----:B------:R-:W-:Y:S01]  /*1b90*/  IMAD.MOV.U32 R161, RZ, RZ, R70 ;  /* 0x000000ffffa17224 */ /* 0x000fe200078e0046 */
[----:B------:R-:W-:Y:S01]  /*1ba0*/  MOV R163, R71 ;  /* 0x0000004700a37202 */ /* 0x000fe20000000f00 */
[----:B------:R-:W-:-:S04]  /*1bb0*/  IMAD.MOV.U32 R162, RZ, RZ, R69 ;  /* 0x000000ffffa27224 */ /* 0x000fc800078e0045 */
[----:B------:R-:W-:Y:S08]  /*1bc0*/  HMMA.16816.F32 R92, R164, R158, R92 ;  /* 0x0000009ea45c723c */ /* 0x000ff0000000185c */
[----:B------:R-:W-:Y:S01]  /*1bd0*/  HMMA.16816.F32 R148, R160, R156, R148 ;  /* 0x0000009ca094723c */ /* 0x000fe20000001894 */
[----:B------:R-:W-:Y:S01]  /*1be0*/  IMAD.MOV.U32 R160, RZ, RZ, R64 ;  /* 0x000000ffffa07224 */ /* 0x000fe200078e0040 */
[----:B------:R-:W-:Y:S01]  /*1bf0*/  MOV R162, R65 ;  /* 0x0000004100a27202 */ /* 0x000fe20000000f00 */
[----:B------:R-:W-:-:S02]  /*1c00*/  IMAD.MOV.U32 R161, RZ, RZ, R66 ;  /* 0x000000ffffa17224 */ /* 0x000fc400078e0042 */
[----:B------:R-:W-:-:S07]  /*1c10*/  IMAD.MOV.U32 R163, RZ, RZ, R67 ;  /* 0x000000ffffa37224 */ /* 0x000fce00078e0043 */
[----:B------:R-:W-:Y:S01]  /*1c20*/  HMMA.16816.F32 R152, R160, R156, R152 ;  /* 0x0000009ca098723c */ /* 0x000fe20000001898 */
[----:B------:R-:W-:Y:S01]  /*1c30*/  IMAD.MOV.U32 R160, RZ, RZ, R76 ;  /* 0x000000ffffa07224 */ /* 0x000fe200078e004c */
[----:B------:R-:W-:Y:S01]  /*1c40*/  MOV R161, R78 ;  /* 0x0000004e00a17202 */ /* 0x000fe20000000f00 */
[----:B------:R-:W-:Y:S01]  /*1c50*/  IMAD.MOV.U32 R162, RZ, RZ, R77 ;  /* 0x000000ffffa27224 */ /* 0x000fe200078e004d */
[----:B------:R-:W-:Y:S01]  /*1c60*/  MOV R156, R76 ;  /* 0x0000004c009c7202 */ /* 0x000fe20000000f00 */
[----:B------:R-:W-:Y:S02]  /*1c70*/  IMAD.MOV.U32 R163, RZ, RZ, R79 ;  /* 0x000000ffffa37224 */ /* 0x000fe400078e004f */
[----:B------:R-:W-:-:S05]  /*1c80*/  IMAD.MOV.U32 R157, RZ, RZ, R78 ;  /* 0x000000ffff9d7224 */ /* 0x000fca00078e004e */
[----:B------:R-:W-:Y:S01]  /*1c90*/  HMMA.16816.F32 R108, R160, R158, R108 ;  /* 0x0000009ea06c723c */ /* 0x000fe2000000186c */
[----:B------:R-:W-:Y:S01]  /*1ca0*/  MOV R160, R72 ;  /* 0x0000004800a07202 */ /* 0x000fe20000000f00 */
[----:B------:R-:W-:Y:S01]  /*1cb0*/  IMAD.MOV.U32 R161, RZ, RZ, R74 ;  /* 0x000000ffffa17224 */ /* 0x000fe200078e004a */
[----:B------:R-:W-:Y:S01]  /*1cc0*/  MOV R163, R75 ;  /* 0x0000004b00a37202 */ /* 0x000fe20000000f00 */
[----:B------:R-:W-:-:S07]  /*1cd0*/  IMAD.MOV.U32 R162, RZ, RZ, R73 ;  /* 0x000000ffffa27224 */ /* 0x000fce00078e0049 */
[----:B------:R-:W-:Y:S01]  /*1ce0*/  HMMA.16816.F32 R104, R160, R158, R104 ;  /* 0x0000009ea068723c */ /* 0x000fe20000001868 */
[----:B------:R-:W-:Y:S01]  /*1cf0*/  MOV R160, R230 ;  /* 0x000000e600a07202 */ /* 0x000fe20000000f00 */
[----:B------:R-:W-:Y:S01]  /*1d00*/  IMAD.MOV.U32 R158, RZ, RZ, R77 ;  /* 0x000000ffff9e7224 */ /* 0x000fe200078e004d */
[----:B------:R-:W-:-:S04]  /*1d10*/  MOV R159, R79 ;  /* 0x0000004f009f7202 */ /* 0x000fc80000000f00 */
[----:B------:R-:W1:Y:S01]  /*1d20*/  LDSM.16.M88.4 R160, [R160] ;  /* 0x00000000a0a0783b */ /* 0x000e620000000200 */
[----:B------:R-:W-:-:S04]  /*1d30*/  DEPBAR.LE SB0, 0x2 ;  /* 0x000080800000791a */ /* 0x000fc80000000000 */
[----:B-1----:R-:W-:Y:S01]  /*1d40*/  HMMA.16816.F32 R12, R156, R160, R12 ;  /* 0x000000a09c0c723c */ /* 0x002fe2000000180c */
        /* <DEDUP_REMOVED lines=17> */
[----:B------:R-:W-:Y:S01]  /*1e60*/  IMAD.MOV.U32 R157, RZ, RZ, R78 ;  /* 0x000000ffff9d7224 */ /* 0x000fe200078e004e */
[----:B------:R-:W-:Y:S01]  /*1e70*/  MOV R77, R74 ;  /* 0x0000004a004d7202 */ /* 0x000fe20000000f00 */
[----:B------:R-:W-:Y:S02]  /*1e80*/  IMAD.MOV.U32 R159, RZ, RZ, R79 ;  /* 0x000000ffff9f7224 */ /* 0x000fe400078e004f */
[----:B------:R-:W-:Y:S01]  /*1e90*/  IMAD.MOV.U32 R76, RZ, RZ, R72 ;  /* 0x000000ffff4c7224 */ /* 0x000fe200078e0048 */
[----:B------:R-:W-:Y:S01]  /*1ea0*/  MOV R72, R68 ;  /* 0x0000004400487202 */ /* 0x000fe20000000f00 */
[----:B------:R-:W-:Y:S02]  /*1eb0*/  IMAD.MOV.U32 R78, RZ, RZ, R73 ;  /* 0x000000ffff4e7224 */ /* 0x000fe400078e0049 */
[----:B------:R-:W-:Y:S01]  /*1ec0*/  IMAD.MOV.U32 R79, RZ, RZ, R75 ;  /* 0x000000ffff4f7224 */ /* 0x000fe200078e004b */
[----:B------:R-:W-:Y:S01]  /*1ed0*/  MOV R75, R71 ;  /* 0x00000047004b7202 */ /* 0x000fe20000000f00 */
[----:B------:R-:W-:Y:S01]  /*1ee0*/  IMAD.MOV.U32 R73, RZ, RZ, R70 ;  /* 0x000000ffff497224 */ /* 0x000fe200078e0046 */
[----:B------:R-:W-:Y:S01]  /*1ef0*/  HMMA.16816.F32 R28, R156, R162, R28 ;  /* 0x000000a29c1c723c */ /* 0x000fe2000000181c */
[----:B------:R-:W-:Y:S01]  /*1f00*/  IMAD.MOV.U32 R74, RZ, RZ, R69 ;  /* 0x000000ffff4a7224 */ /* 0x000fe200078e0045 */
[----:B------:R-:W-:Y:S01]  /*1f10*/  MOV R69, R66 ;  /* 0x0000004200457202 */ /* 0x000fe20000000f00 */
[----:B------:R-:W-:-:S02]  /*1f20*/  IMAD.MOV.U32 R68, RZ, RZ, R64 ;  /* 0x000000ffff447224 */ /* 0x000fc400078e0040 */
[----:B------:R-:W-:Y:S02]  /*1f30*/  IMAD.MOV.U32 R70, RZ, RZ, R65 ;  /* 0x000000ffff467224 */ /* 0x000fe400078e0041 */
[----:B------:R-:W-:Y:S01]  /*1f40*/  IMAD.MOV.U32 R71, RZ, RZ, R67 ;  /* 0x000000ffff477224 */ /* 0x000fe200078e0043 */
[----:B------:R-:W-:Y:S01]  /*1f50*/  HMMA.16816.F32 R32, R76, R162, R32 ;  /* 0x000000a24c20723c */ /* 0x000fe20000001820 */
[----:B------:R-:W-:Y:S01]  /*1f60*/  BAR.SYNC.DEFER_BLOCKING 0x0 ;  /* 0x0000000000007b1d */ /* 0x000fe20000010000 */
[----:B------:R-:W-:-:S05]  /*1f70*/  IADD3 R76, P0, PT, R244, 0x2000, RZ ;  /* 0x00002000f44c7810 */ /* 0x000fca0007f1e0ff */
[----:B------:R-:W-:Y:S01]  /*1f80*/  IMAD.X R77, RZ, RZ, R245, P0 ;  /* 0x000000ffff4d7224 */ /* 0x000fe200000e06f5 */
[----:B------:R-:W-:Y:S01]  /*1f90*/  ISETP.LE.AND P0, PT, R172, UR7, PT ;  /* 0x00000007ac007c0c */ /* 0x000fe2000bf03270 */
[----:B------:R-:W-:Y:S01]  /*1fa0*/  HMMA.16816.F32 R36, R72, R162, R36 ;  /* 0x000000a24824723c */ /* 0x000fe20000001824 */
[----:B------:R-:W-:Y:S02]  /*1fb0*/  IADD3 R72, P1, PT, R242, 0x2000, RZ ;  /* 0x00002000f2487810 */ /* 0x000fe40007f3e0ff */
[----:B------:R-:W-:Y:S02]  /*1fc0*/  MOV R78, R76 ;  /* 0x0000004c004e7202 */ /* 0x000fe40000000f00 */
[----:B------:R-:W-:-:S03]  /*1fd0*/  IADD3.X R73, PT, PT, RZ, R243, RZ, P1, !PT ;  /* 0x000000f3ff497210 */ /* 0x000fc60000ffe4ff */
[----:B------:R-:W-:Y:S04]  /*1fe0*/  HMMA.16816.F32 R40, R68, R162, R40 ;  /* 0x000000a24428723c */ /* 0x000fe80000001828 */
[----:B------:R-:W-:-:S01]  /*1ff0*/  NOP ;  /* 0x0000000000007918 */ /* 0x000fc20000000000 */
[----:B------:R-:W-:-:S15]  /*2000*/  @P0 BRA `(.L_x_2) ;  /* 0x0000000000480947 */ /* 0x000fde0003800000 */
[----:B------:R-:W1:Y:S01]  /*2010*/  LDC.64 R68, c[0x0][0x380] ;  /* 0x0000e000ff447b82 */ /* 0x000e620000000a00 */
[----:B------:R-:W-:Y:S01]  /*2020*/  VIADD R71, R195, 0x20 ;  /* 0x00000020c3477836 */ /* 0x000fe20000000000 */
[----:B------:R-:W-:Y:S01]  /*2030*/  IADD3 R75, PT, PT, R198, 0x20, RZ ;  /* 0x00000020c64b7810 */ /* 0x000fe20007ffe0ff */
[----:B------:R-:W-:Y:S02]  /*2040*/  VIADD R67, R196, 0x20 ;  /* 0x00000020c4437836 */ /* 0x000fe40000000000 */
[----:B------:R-:W-:-:S03]  /*2050*/  VIADD R77, R197, 0x20 ;  /* 0x00000020c54d7836 */ /* 0x000fc60000000000 */
[----:B------:R-:W2:Y:S01]  /*2060*/  LDC.64 R64, c[0x0][0x388] ;  /* 0x0000e200ff407b82 */ /* 0x000ea20000000a00 */
[----:B-1----:R-:W-:-:S04]  /*2070*/  IMAD.WIDE.U32 R70, R71, 0x2, R68 ;  /* 0x0000000247467825 */ /* 0x002fc800078e0044 */
[----:B------:R-:W-:Y:S01]  /*2080*/  IMAD.WIDE.U32 R68, R67, 0x2, R68 ;  /* 0x0000000243447825 */ /* 0x000fe200078e0044 */
[----:B------:R-:W-:Y:S01]  /*2090*/  @!PT LDS RZ, [RZ] ;  /* 0x00000000fffff984 */ /* 0x000fe20000000800 */
[----:B------:R-:W-:Y:S01]  /*20a0*/  @!PT LDS RZ, [RZ] ;  /* 0x00000000fffff984 */ /* 0x000fe20000000800 */
[----:B------:R-:W-:Y:S01]  /*20b0*/  @!PT LDS RZ, [RZ] ;  /* 0x00000000fffff984 */ /* 0x000fe20000000800 */
[----:B------:R1:W-:Y:S03]  /*20c0*/  LDGSTS.E.BYPASS.128 [R171], desc[UR10][R70.64] ;  /* 0x0000000046ab7fae */ /* 0x0003e6000b98180a */
[--C-:B--2---:R-:W-:Y:S01]  /*20d0*/  IMAD.WIDE.U32 R66, R75, 0x2, R64.reuse ;  /* 0x000000024b427825 */ /* 0x104fe200078e0040 */
[----:B------:R1:W-:Y:S03]  /*20e0*/  LDGSTS.E.BYPASS.128 [R170], desc[UR10][R68.64] ;  /* 0x0000000044aa7fae */ /* 0x0003e6000b98180a */
[----:B------:R-:W-:Y:S01]  /*20f0*/  IMAD.WIDE.U32 R64, R77, 0x2, R64 ;  /* 0x000000024d407825 */ /* 0x000fe200078e0040 */
[----:B------:R1:W-:Y:S04]  /*2100*/  LDGSTS.E.BYPASS.128 [R169], desc[UR10][R66.64] ;  /* 0x0000000042a97fae */ /* 0x0003e8000b98180a */
[----:B------:R1:W-:Y:S04]  /*2110*/  LDGSTS.E.BYPASS.128 [R168], desc[UR10][R64.64] ;  /* 0x0000000040a87fae */ /* 0x0003e8000b98180a */
[----:B------:R-:W0:Y:S02]  /*2120*/  LDGDEPBAR ;  /* 0x00000000000079af */ /* 0x000e240000000000 */
.L_x_2:
[----:B-1----:R-:W1:Y:S01]  /*2130*/  LDSM.16.M88.4 R64, [R78] ;  /* 0x000000004e40783b */ /* 0x002e620000000200 */
[----:B------:R-:W-:Y:S01]  /*2140*/  IADD3 R74, P0, PT, R240, 0x2000, RZ ;  /* 0x00002000f04a7810 */ /* 0x000fe20007f1e0ff */
[----:B------:R-:W-:Y:S01]  /*2150*/  UIADD3 UR8, UPT, UPT, UR6, 0x2, URZ ;  /* 0x0000000206087890 */ /* 0x000fe2000fffe0ff */
[----:B------:R-:W-:Y:S02]  /*2160*/  MOV R156, R228 ;  /* 0x000000e4009c7202 */ /* 0x000fe40000000f00 */
[----:B------:R-:W-:Y:S01]  /*2170*/  MOV R68, R72 ;  /* 0x0000004800447202 */ /* 0x000fe20000000f00 */
[----:B------:R-:W-:Y:S01]  /*2180*/  IMAD.X R75, RZ, RZ, R241, P0 ;  /* 0x000000ffff4b7224 */ /* 0x000fe200000e06f1 */
[----:B------:R-:W-:Y:S02]  /*2190*/  IADD3 R76, P0, PT, R238, 0x2000, RZ ;  /* 0x00002000ee4c7810 */ /* 0x000fe40007f1e0ff */
[----:B------:R-:W2:Y:S02]  /*21a0*/  LDSM.16.M88.4 R156, [R156] ;  /* 0x000000009c9c783b */ /* 0x000ea40000000200 */
[----:B------:R-:W-:-:S02]  /*21b0*/  MOV R74, R74 ;  /* 0x0000004a004a7202 */ /* 0x000fc40000000f00 */
[----:B------:R-:W3:Y:S01]  /*21c0*/  LDSM.16.M88.4 R68, [R68] ;  /* 0x000000004444783b */ /* 0x000ee20000000200 */
[----:B------:R-:W-:Y:S02]  /*21d0*/  IADD3.X R77, PT, PT, RZ, R239, RZ, P0, !PT ;  /* 0x000000efff4d7210 */ /* 0x000fe400007fe4ff */
[----:B------:R-:W-:Y:S01]  /*21e0*/  ISETP.LE.AND P0, PT, R172, UR8, PT ;  /* 0x00000008ac007c0c */ /* 0x000fe2000bf03270 */
[----:B------:R-:W4:Y:S01]  /*21f0*/  LDSM.16.M88.4 R72, [R74] ;  /* 0x000000004a48783b */ /* 0x000f220000000200 */
[----:B------:R-:W-:-:S06]  /*2200*/  MOV R76, R76 ;  /* 0x0000004c004c7202 */ /* 0x000fcc0000000f00 */
[----:B------:R-:W5:Y:S01]  /*2210*/  LDSM.16.M88.4 R76, [R76] ;  /* 0x000000004c4c783b */ /* 0x000f620000000200 */
[----:B-1----:R-:W-:Y:S01]  /*2220*/  IMAD.MOV.U32 R160, RZ, RZ, R64 ;  /* 0x000000ffffa07224 */ /* 0x002fe200078e0040 */
[----:B------:R-:W-:Y:S01]  /*2230*/  MOV R162, R65 ;  /* 0x0000004100a27202 */ /* 0x000fe20000000f00 */
[----:B------:R-:W-:Y:S02]  /*2240*/  IMAD.MOV.U32 R161, RZ, RZ, R66 ;  /* 0x000000ffffa17224 */ /* 0x000fe400078e0042 */
[----:B------:R-:W-:-:S07]  /*2250*/  IMAD.MOV.U32 R163, RZ, RZ, R67 ;  /* 0x000000ffffa37224 */ /* 0x000fce00078e0043 */
[-C--:B--2---:R-:W-:Y:S01]  /*2260*/  HMMA.16816.F32 R44, R160, R156.reuse, R44 ;  /* 0x0000009ca02c723c */ /* 0x084fe2000000182c */
[----:B---3--:R-:W-:Y:S01]  /*2270*/  IMAD.MOV.U32 R160, RZ, RZ, R68 ;  /* 0x000000ffffa07224 */ /* 0x008fe200078e0044 */
[----:B------:R-:W-:Y:S01]  /*2280*/  MOV R161, R70 ;  /* 0x0000004600a17202 */ /* 0x000fe20000000f00 */
[----:B------:R-:W-:Y:S02]  /*2290*/  IMAD.MOV.U32 R162, RZ, RZ, R69 ;  /* 0x000000ffffa27224 */ /* 0x000fe400078e0045 */
[----:B------:R-:W-:Y:S01]  /*22a0*/  IMAD.MOV.U32 R163, RZ, RZ, R71 ;  /* 0x000000ffffa37224 */ /* 0x000fe200078e0047 */
[----:B----4-:R-:W-:Y:S01]  /*22b0*/  MOV R166, R73 ;  /* 0x0000004900a67202 */ /* 0x010fe20000000f00 */
[----:B------:R-:W-:Y:S02]  /*22c0*/  IMAD.MOV.U32 R164, RZ, RZ, R72 ;  /* 0x000000ffffa47224 */ /* 0x000fe400078e0048 */
[--C-:B------:R-:W-:Y:S02]  /*22d0*/  IMAD.MOV.U32 R165, RZ, RZ, R74.reuse ;  /* 0x000000ffffa57224 */ /* 0x100fe400078e004a */
[----:B------:R-:W-:Y:S01]  /*22e0*/  IMAD.MOV.U32 R167, RZ, RZ, R75 ;  /* 0x000000ffffa77224 */ /* 0x000fe200078e004b */
[----:B------:R-:W-:Y:S01]  /*22f0*/  HMMA.16816.F32 R48, R160, R156, R48 ;  /* 0x0000009ca030723c */ /* 0x000fe20000001830 */
[----:B------:R-:W-:Y:S01]  /*2300*/  MOV R160, R72 ;  /* 0x0000004800a07202 */ /* 0x000fe20000000f00 */
[----:B------:R-:W-:Y:S01]  /*2310*/  IMAD.MOV.U32 R161, RZ, RZ, R74 ;  /* 0x000000ffffa17224 */ /* 0x000fe200078e004a */
[----:B------:R-:W-:Y:S01]  /*2320*/  MOV R163, R75 ;  /* 0x0000004b00a37202 */ /* 0x000fe20000000f00 */
[----:B------:R-:W-:-:S04]  /*2330*/  IMAD.MOV.U32 R162, RZ, RZ, R73 ;  /* 0x000000ffffa27224 */ /* 0x000fc800078e0049 */
[----:B------:R-:W-:Y:S01]  /*2340*/  HMMA.16816.F32 R84, R164, R158, R84 ;  /* 0x0000009ea454723c */ /* 0x000fe20000001854 */
[----:B-----5:R-:W-:Y:S01]  /*2350*/  IMAD.MOV.U32 R164, RZ, RZ, R76 ;  /* 0x000000ffffa47224 */ /* 0x020fe200078e004c */
        /* <DEDUP_REMOVED lines=63> */
[----:B------:R-:W-:Y:S01]  /*2750*/  IMAD.MOV.U32 R156, RZ, RZ, R68 ;  /* 0x000000ffff9c7224 */ /* 0x000fe200078e0044 */
[----:B------:R-:W-:Y:S01]  /*2760*/  MOV R157, R70 ;  /* 0x00000046009d7202 */ /* 0x000fe20000000f00 */
[----:B------:R-:W-:Y:S02]  /*2770*/  IMAD.MOV.U32 R158, RZ, RZ, R69 ;  /* 0x000000ffff9e7224 */ /* 0x000fe400078e0045 */
[----:B------:R-:W-:-:S07]  /*2780*/  IMAD.MOV.U32 R159, RZ, RZ, R71 ;  /* 0x000000ffff9f7224 */ /* 0x000fce00078e0047 */
[----:B------:R-:W-:Y:S01]  /*2790*/  HMMA.16816.F32 R128, R156, R162, R128 ;  /* 0x000000a29c80723c */ /* 0x000fe20000001880 */
[----:B------:R-:W-:Y:S01]  /*27a0*/  MOV R156, R224 ;  /* 0x000000e0009c7202 */ /* 0x000fe20000000f00 */
[----:B------:R-:W-:Y:S02]  /*27b0*/  IMAD.MOV.U32 R162, RZ, RZ, R65 ;  /* 0x000000ffffa27224 */ /* 0x000fe400078e0041 */
[----:B------:R-:W-:-:S03]  /*27c0*/  IMAD.MOV.U32 R163, RZ, RZ, R67 ;  /* 0x000000ffffa37224 */ /* 0x000fc600078e0043 */
[----:B------:R-:W1:Y:S04]  /*27d0*/  LDSM.16.M88.4 R156, [R156] ;  /* 0x000000009c9c783b */ /* 0x000e680000000200 */
        /* <DEDUP_REMOVED lines=15> */
[----:B------:R-:W-:Y:S08]  /*28d0*/  HMMA.16816.F32 R92, R164, R158, R92 ;  /* 0x0000009ea45c723c */ /* 0x000ff0000000185c */
[----:B------:R-:W-:Y:S01]  /*28e0*/  HMMA.16816.F32 R148, R160, R156, R148 ;  /* 0x0000009ca094723c */ /* 0x000fe20000001894 */
[----:B------:R-:W-:Y:S01]  /*28f0*/  IMAD.MOV.U32 R160, RZ, RZ, R76 ;  /* 0x000000ffffa07224 */ /* 0x000fe200078e004c */
[----:B------:R-:W-:Y:S01]  /*2900*/  MOV R161, R78 ;  /* 0x0000004e00a17202 */ /* 0x000fe20000000f00 */
[----:B------:R-:W-:-:S02]  /*2910*/  IMAD.MOV.U32 R162, RZ, RZ, R77 ;  /* 0x000000ffffa27224 */ /* 0x000fc400078e004d */
        /* <DEDUP_REMOVED lines=37> */
[----:B------:R-:W-:Y:S01]  /*2b70*/  IMAD.MOV.U32 R158, RZ, RZ, R65 ;  /* 0x000000ffff9e7224 */ /* 0x000fe200078e0041 */
[----:B------:R-:W-:Y:S01]  /*2b80*/  MOV R64, R68 ;  /* 0x0000004400407202 */ /* 0x000fe20000000f00 */
[----:B------:R-:W-:Y:S01]  /*2b90*/  IMAD.MOV.U32 R159, RZ, RZ, R67 ;  /* 0x000000ffff9f7224 */ /* 0x000fe200078e0043 */
[----:B------:R-:W-:Y:S01]  /*2ba0*/  MOV R67, R71 ;  /* 0x0000004700437202 */ /* 0x000fe20000000f00 */
[----:B------:R-:W-:Y:S02]  /*2bb0*/  IMAD.MOV.U32 R65, RZ, RZ, R70 ;  /* 0x000000ffff417224 */ /* 0x000fe400078e0046 */
[----:B------:R-:W-:-:S03]  /*2bc0*/  IMAD.MOV.U32 R66, RZ, RZ, R69 ;  /* 0x000000ffff427224 */ /* 0x000fc600078e0045 */
[-C--:B------:R-:W-:Y:S08]  /*2bd0*/  HMMA.16816.F32 R28, R156, R162.reuse, R28 ;  /* 0x000000a29c1c723c */ /* 0x080ff0000000181c */
        /* <DEDUP_REMOVED lines=8> */
[----:B------:R-:W-:Y:S02]  /*2c60*/  IMAD.MOV.U32 R66, RZ, RZ, R77 ;  /* 0x000000ffff427224 */ /* 0x000fe400078e004d */
[----:B------:R-:W-:-:S07]  /*2c70*/  IMAD.MOV.U32 R67, RZ, RZ, R79 ;  /* 0x000000ffff437224 */ /* 0x000fce00078e004f */
[----:B------:R-:W-:Y:S01]  /*2c80*/  HMMA.16816.F32 R76, R64, R162, R40 ;  /* 0x000000a2404c723c */ /* 0x000fe20000001828 */
[----:B------:R-:W-:Y:S06]  /*2c90*/  BAR.SYNC.DEFER_BLOCKING 0x0 ;  /* 0x0000000000007b1d */ /* 0x000fec0000010000 */
[----:B------:R-:W-:-:S13]  /*2ca0*/  @P0 BRA `(.L_x_3) ;  /* 0x0000000000480947 */ /* 0x000fda0003800000 */
[----:B------:R-:W1:Y:S01]  /*2cb0*/  LDC.64 R64, c[0x0][0x380] ;  /* 0x0000e000ff407b82 */ /* 0x000e620000000a00 */
[----:B------:R-:W-:Y:S01]  /*2cc0*/  IADD3 R67, PT, PT, R195, 0x40, RZ ;  /* 0x00000040c3437810 */ /* 0x000fe20007ffe0ff */
[----:B------:R-:W-:Y:S01]  /*2cd0*/  VIADD R43, R196, 0x40 ;  /* 0x00000040c42b7836 */ /* 0x000fe20000000000 */
[----:B------:R-:W-:Y:S01]  /*2ce0*/  IADD3 R71, PT, PT, R197, 0x40, RZ ;  /* 0x00000040c5477810 */ /* 0x000fe20007ffe0ff */
[----:B------:R-:W-:-:S04]  /*2cf0*/  VIADD R69, R198, 0x40 ;  /* 0x00000040c6457836 */ /* 0x000fc80000000000 */
        /* <DEDUP_REMOVED lines=13> */
.L_x_3:
[----:B------:R-:W-:Y:S01]  /*2dd0*/  MOV R68, R220 ;  /* 0x000000dc00447202 */ /* 0x000fe20000000f00 */
[----:B------:R-:W-:Y:S01]  /*2de0*/  UIADD3 UR8, UPT, UPT, UR6, 0x3, URZ ;  /* 0x0000000306087890 */ /* 0x000fe2000fffe0ff */
[----:B------:R-:W-:Y:S01]  /*2df0*/  MOV R160, R212 ;  /* 0x000000d400a07202 */ /* 0x000fe20000000f00 */
[----:B------:R-:W-:Y:S01]  /*2e00*/  UIADD3 UR6, UPT, UPT, UR6, 0x4, URZ ;  /* 0x0000000406067890 */ /* 0x000fe2000fffe0ff */
[----:B------:R-:W-:Y:S02]  /*2e10*/  MOV R72, R218 ;  /* 0x000000da00487202 */ /* 0x000fe40000000f00 */
[----:B------:R-:W2:Y:S01]  /*2e20*/  LDSM.16.M88.4 R68, [R68] ;  /* 0x000000004444783b */ /* 0x000ea20000000200 */
[----:B-1----:R-:W-:Y:S02]  /*2e30*/  MOV R40, R216 ;  /* 0x000000d800287202 */ /* 0x002fe40000000f00 */
[----:B------:R-:W-:Y:S01]  /*2e40*/  MOV R64, R214 ;  /* 0x000000d600407202 */ /* 0x000fe20000000f00 */
[----:B------:R-:W1:Y:S04]  /*2e50*/  LDSM.16.M88.4 R160, [R160] ;  /* 0x00000000a0a0783b */ /* 0x000e680000000200 */
[----:B------:R-:W3:Y:S04]  /*2e60*/  LDSM.16.M88.4 R72, [R72] ;  /* 0x000000004848783b */ /* 0x000ee80000000200 */
[----:B------:R-:W4:Y:S04]  /*2e70*/  LDSM.16.M88.4 R40, [R40] ;  /* 0x000000002828783b */ /* 0x000f280000000200 */
[----:B------:R-:W5:Y:S01]  /*2e80*/  LDSM.16.M88.4 R64, [R64] ;  /* 0x000000004040783b */ /* 0x000f620000000200 */
[----:B--2---:R-:W-:Y:S01]  /*2e90*/  IMAD.MOV.U32 R156, RZ, RZ, R68 ;  /* 0x000000ffff9c7224 */ /* 0x004fe200078e0044 */
[----:B------:R-:W-:Y:S01]  /*2ea0*/  MOV R158, R69 ;  /* 0x00000045009e7202 */ /* 0x000fe20000000f00 */
[----:B------:R-:W-:-:S02]  /*2eb0*/  IMAD.MOV.U32 R157, RZ, RZ, R70 ;  /* 0x000000ffff9d7224 */ /* 0x000fc400078e0046 */
[----:B------:R-:W-:-:S07]  /*2ec0*/  IMAD.MOV.U32 R159, RZ, RZ, R71 ;  /* 0x000000ffff9f7224 */ /* 0x000fce00078e0047 */
[-C--:B-1----:R-:W-:Y:S01]  /*2ed0*/  HMMA.16816.F32 R100, R156, R160.reuse, R100 ;  /* 0x000000a09c64723c */ /* 0x082fe20000001864 */
[----:B---3--:R-:W-:Y:S01]  /*2ee0*/  IMAD.MOV.U32 R156, RZ, RZ, R72 ;  /* 0x000000ffff9c7224 */ /* 0x008fe200078e0048 */
[----:B------:R-:W-:Y:S01]  /*2ef0*/  MOV R157, R74 ;  /* 0x0000004a009d7202 */ /* 0x000fe20000000f00 */
[----:B------:R-:W-:Y:S01]  /*2f00*/  IMAD.MOV.U32 R158, RZ, RZ, R73 ;  /* 0x000000ffff9e7224 */ /* 0x000fe200078e0049 */
[----:B----4-:R-:W-:Y:S01]  /*2f10*/  MOV R166, R41 ;  /* 0x0000002900a67202 */ /* 0x010fe20000000f00 */
[----:B------:R-:W-:Y:S02]  /*2f20*/  IMAD.MOV.U32 R159, RZ, RZ, R75 ;  /* 0x000000ffff9f7224 */ /* 0x000fe400078e004b */
        /* <DEDUP_REMOVED lines=93> */
[----:B------:R-:W-:-:S05]  /*3500*/  IADD3 R156, P0, PT, R236, 0x4000, RZ ;  /* 0x00004000ec9c7810 */ /* 0x000fca0007f1e0ff */
[----:B------:R-:W-:Y:S01]  /*3510*/  IMAD.X R157, RZ, RZ, R237, P0 ;  /* 0x000000ffff9d7224 */ /* 0x000fe200000e06ed */
[----:B------:R-:W-:Y:S01]  /*3520*/  ISETP.LE.AND P0, PT, R172, UR8, PT ;  /* 0x00000008ac007c0c */ /* 0x000fe2000bf03270 */
[----:B------:R-:W-:Y:S01]  /*3530*/  HMMA.16816.F32 R24, R164, R160, R24 ;  /* 0x000000a0a418723c */ /* 0x000fe20000001818 */
[----:B------:R-:W-:Y:S01]  /*3540*/  IMAD.MOV.U32 R164, RZ, RZ, R68 ;  /* 0x000000ffffa47224 */ /* 0x000fe200078e0044 */
[----:B------:R-:W-:Y:S01]  /*3550*/  MOV R166, R69 ;  /* 0x0000004500a67202 */ /* 0x000fe20000000f00 */
[--C-:B------:R-:W-:Y:S01]  /*3560*/  IMAD.MOV.U32 R165, RZ, RZ, R70.reuse ;  /* 0x000000ffffa57224 */ /* 0x100fe200078e0046 */
[----:B------:R-:W-:Y:S01]  /*3570*/  MOV R156, R156 ;  /* 0x0000009c009c7202 */ /* 0x000fe20000000f00 */
[----:B------:R-:W-:Y:S01]  /*3580*/  IMAD.MOV.U32 R167, RZ, RZ, R71 ;  /* 0x000000ffffa77224 */ /* 0x000fe200078e0047 */
[----:B------:R-:W-:Y:S01]  /*3590*/  MOV R160, R68 ;  /* 0x0000004400a07202 */ /* 0x000fe20000000f00 */
[----:B------:R-:W-:-:S03]  /*35a0*/  IMAD.MOV.U32 R161, RZ, RZ, R70 ;  /* 0x000000ffffa17224 */ /* 0x000fc600078e0046 */
        /* <DEDUP_REMOVED lines=21> */
[----:B------:R-:W1:Y:S01]  /*3700*/  @!P0 LDC.64 R156, c[0x0][0x380] ;  /* 0x0000e000ff9c8b82 */ /* 0x000e620000000a00 */
        /* <DEDUP_REMOVED lines=19> */
[----:B------:R-:W2:Y:S01]  /*3840*/  @!P0 LDC.64 R68, c[0x0][0x388] ;  /* 0x0000e200ff448b82 */ /* 0x000ea20000000a00 */
[C---:B------:R-:W-:Y:S01]  /*3850*/  @!P0 VIADD R71, R195.reuse, 0x60 ;  /* 0x00000060c3478836 */ /* 0x040fe20000000000 */
[----:B------:R-:W-:Y:S01]  /*3860*/  IADD3 R195, PT, PT, R195, 0x80, RZ ;  /* 0x00000080c3c37810 */ /* 0x000fe20007ffe0ff */
[----:B------:R-:W-:Y:S02]  /*3870*/  @!P0 VIADD R165, R196, 0x60 ;  /* 0x00000060c4a58836 */ /* 0x000fe40000000000 */
[----:B-1----:R-:W-:-:S03]  /*3880*/  @!P0 IMAD.WIDE.U32 R70, R71, 0x2, R156 ;  /* 0x0000000247468825 */ /* 0x002fc600078e009c */
[----:B------:R-:W-:Y:S01]  /*3890*/  BAR.SYNC.DEFER_BLOCKING 0x0 ;  /* 0x0000000000007b1d */ /* 0x000fe20000010000 */
[----:B------:R-:W-:Y:S01]  /*38a0*/  HMMA.16816.F32 R60, R160, R158, R60 ;  /* 0x0000009ea03c723c */ /* 0x000fe2000000183c */
[----:B------:R-:W-:Y:S01]  /*38b0*/  @!P0 IMAD.WIDE.U32 R164, R165, 0x2, R156 ;  /* 0x00000002a5a48825 */ /* 0x000fe200078e009c */
[C---:B------:R-:W-:Y:S02]  /*38c0*/  @!P0 IADD3 R157, PT, PT, R198.reuse, 0x60, RZ ;  /* 0x00000060c69d8810 */ /* 0x040fe40007ffe0ff */
[----:B------:R-:W-:Y:S01]  /*38d0*/  IADD3 R198, PT, PT, R198, 0x80, RZ ;  /* 0x00000080c6c67810 */ /* 0x000fe20007ffe0ff */
[C---:B------:R-:W-:Y:S02]  /*38e0*/  @!P0 VIADD R167, R197.reuse, 0x60 ;  /* 0x00000060c5a78836 */ /* 0x040fe40000000000 */
[----:B------:R-:W-:Y:S02]  /*38f0*/  VIADD R197, R197, 0x80 ;  /* 0x00000080c5c57836 */ /* 0x000fe40000000000 */
[----:B------:R-:W-:-:S02]  /*3900*/  VIADD R196, R196, 0x80 ;  /* 0x00000080c4c47836 */ /* 0x000fc40000000000 */
[----:B--2---:R-:W-:-:S04]  /*3910*/  @!P0 IMAD.WIDE.U32 R156, R157, 0x2, R68 ;  /* 0x000000029d9c8825 */ /* 0x004fc800078e0044 */
[----:B------:R-:W-:Y:S01]  /*3920*/  @!P0 IMAD.WIDE.U32 R166, R167, 0x2, R68 ;  /* 0x00000002a7a68825 */ /* 0x000fe200078e0044 */
[----:B------:R-:W-:Y:S01]  /*3930*/  MOV R69, R74 ;  /* 0x0000004a00457202 */ /* 0x000fe20000000f00 */
[----:B------:R-:W-:Y:S01]  /*3940*/  @!PT LDS RZ, [RZ] ;  /* 0x00000000fffff984 */ /* 0x000fe20000000800 */
[----:B------:R-:W-:Y:S01]  /*3950*/  @!PT LDS RZ, [RZ] ;  /* 0x00000000fffff984 */ /* 0x000fe20000000800 */
[----:B------:R-:W-:Y:S01]  /*3960*/  @!PT LDS RZ, [RZ] ;  /* 0x00000000fffff984 */ /* 0x000fe20000000800 */
[----:B------:R1:W-:Y:S02]  /*3970*/  @!P0 LDGSTS.E.BYPASS.128 [R4], desc[UR10][R70.64] ;  /* 0x0000000046048fae */ /* 0x0003e4000b98180a */
[----:B------:R-:W-:Y:S01]  /*3980*/  IMAD.MOV.U32 R68, RZ, RZ, R72 ;  /* 0x000000ffff447224 */ /* 0x000fe200078e0048 */
[----:B------:R-:W-:Y:S01]  /*3990*/  MOV R72, R40 ;  /* 0x0000002800487202 */ /* 0x000fe20000000f00 */
[----:B------:R-:W-:Y:S01]  /*39a0*/  @!P0 LDGSTS.E.BYPASS.128 [R3], desc[UR10][R164.64] ;  /* 0x00000000a4038fae */ /* 0x000fe2000b98180a */
[----:B------:R-:W-:Y:S02]  /*39b0*/  IMAD.MOV.U32 R74, RZ, RZ, R41 ;  /* 0x000000ffff4a7224 */ /* 0x000fe400078e0029 */
[----:B------:R-:W-:Y:S01]  /*39c0*/  IMAD.MOV.U32 R40, RZ, RZ, R64 ;  /* 0x000000ffff287224 */ /* 0x000fe200078e0040 */
[----:B------:R2:W-:Y:S01]  /*39d0*/  @!P0 LDGSTS.E.BYPASS.128 [R2], desc[UR10][R156.64] ;  /* 0x000000009c028fae */ /* 0x0005e2000b98180a */
[----:B------:R-:W-:-:S03]  /*39e0*/  IMAD.MOV.U32 R41, RZ, RZ, R66 ;  /* 0x000000ffff297224 */ /* 0x000fc600078e0042 */
[----:B------:R3:W-:Y:S01]  /*39f0*/  @!P0 LDGSTS.E.BYPASS.128 [R0], desc[UR10][R166.64] ;  /* 0x00000000a6008fae */ /* 0x0007e2000b98180a */
[----:B-1----:R-:W-:Y:S01]  /*3a00*/  IMAD.MOV.U32 R70, RZ, RZ, R73 ;  /* 0x000000ffff467224 */ /* 0x002fe200078e0049 */
[----:B------:R-:W-:Y:S01]  /*3a10*/  ISETP.LE.AND P0, PT, R199, UR7, PT ;  /* 0x00000007c7007c0c */ /* 0x000fe2000bf03270 */
[----:B------:R-:W-:Y:S01]  /*3a20*/  IMAD.MOV.U32 R71, RZ, RZ, R75 ;  /* 0x000000ffff477224 */ /* 0x000fe200078e004b */
[----:B------:R-:W1:Y:S01]  /*3a30*/  LDSM.16.M88.4 R160, [R192] ;  /* 0x00000000c0a0783b */ /* 0x000e620000000200 */
[----:B------:R-:W-:Y:S01]  /*3a40*/  IMAD.MOV.U32 R73, RZ, RZ, R42 ;  /* 0x000000ffff497224 */ /* 0x000fe200078e002a */
[----:B------:R-:W-:Y:S01]  /*3a50*/  MOV R75, R43 ;  /* 0x0000002b004b7202 */ /* 0x000fe20000000f00 */
[----:B------:R-:W-:Y:S01]  /*3a60*/  IMAD.MOV.U32 R43, RZ, RZ, R67 ;  /* 0x000000ffff2b7224 */ /* 0x000fe200078e0043 */
[----:B------:R-:W-:Y:S02]  /*3a70*/  MOV R42, R65 ;  /* 0x00000041002a7202 */ /* 0x000fe40000000f00 */
[----:B------:R-:W4:Y:S01]  /*3a80*/  LDSM.16.M88.4 R64, [R186] ;  /* 0x00000000ba40783b */ /* 0x000f220000000200 */
[-C--:B------:R-:W-:Y:S03]  /*3a90*/  HMMA.16816.F32 R80, R68, R158.reuse, R80 ;  /* 0x0000009e4450723c */ /* 0x080fe60000001850 */
[----:B------:R-:W5:Y:S05]  /*3aa0*/  LDSM.16.M88.4 R68, [R188] ;  /* 0x00000000bc44783b */ /* 0x000f6a0000000200 */
[-C--:B------:R-:W-:Y:S01]  /*3ab0*/  HMMA.16816.F32 R84, R72, R158.reuse, R84 ;  /* 0x0000009e4854723c */ /* 0x080fe20000001854 */
[----:B------:R-:W5:Y:S07]  /*3ac0*/  LDSM.16.M88.4 R72, [R187] ;  /* 0x00000000bb48783b */ /* 0x000f6e0000000200 */
[----:B--2---:R-:W-:Y:S01]  /*3ad0*/  HMMA.16816.F32 R156, R40, R158, R88 ;  /* 0x0000009e289c723c */ /* 0x004fe20000001858 */
[----:B-1----:R-:W-:Y:S01]  /*3ae0*/  MOV R88, R160 ;  /* 0x000000a000587202 */ /* 0x002fe20000000f00 */
[----:B------:R-:W-:Y:S01]  /*3af0*/  IMAD.MOV.U32 R89, RZ, RZ, R162 ;  /* 0x000000ffff597224 */ /* 0x000fe200078e00a2 */
[----:B------:R-:W-:Y:S01]  /*3b00*/  MOV R91, R163 ;  /* 0x000000a3005b7202 */ /* 0x000fe20000000f00 */
[--C-:B------:R-:W-:Y:S01]  /*3b10*/  IMAD.MOV.U32 R90, RZ, RZ, R161.reuse ;  /* 0x000000ffff5a7224 */ /* 0x100fe200078e00a1 */
[----:B------:R-:W-:Y:S01]  /*3b20*/  MOV R41, R162 ;  /* 0x000000a200297202 */ /* 0x000fe20000000f00 */
[----:B------:R-:W-:Y:S01]  /*3b30*/  IMAD.MOV.U32 R40, RZ, RZ, R160 ;  /* 0x000000ffff287224 */ /* 0x000fe200078e00a0 */
[----:B---3--:R-:W-:Y:S01]  /*3b40*/  MOV R166, R161 ;  /* 0x000000a100a67202 */ /* 0x008fe20000000f00 */
[----:B------:R-:W-:-:S02]  /*3b50*/  IMAD.MOV.U32 R42, RZ, RZ, R161 ;  /* 0x000000ffff2a7224 */ /* 0x000fc400078e00a1 */
[--C-:B------:R-:W-:Y:S01]  /*3b60*/  IMAD.MOV.U32 R43, RZ, RZ, R163.reuse ;  /* 0x000000ffff2b7224 */ /* 0x100fe200078e00a3 */
[----:B----4-:R-:W-:Y:S01]  /*3b70*/  HMMA.16816.F32 R140, R88, R64, R140 ;  /* 0x00000040588c723c */ /* 0x010fe2000000188c */
[----:B------:R-:W1:Y:S01]  /*3b80*/  LDSM.16.M88.4 R88, [R191] ;  /* 0x00000000bf58783b */ /* 0x000e620000000200 */
[----:B------:R-:W-:Y:S02]  /*3b90*/  IMAD.MOV.U32 R164, RZ, RZ, R160 ;  /* 0x000000ffffa47224 */ /* 0x000fe400078e00a0 */
[----:B------:R-:W-:Y:S02]  /*3ba0*/  IMAD.MOV.U32 R165, RZ, RZ, R162 ;  /* 0x000000ffffa57224 */ /* 0x000fe400078e00a2 */
[----:B------:R-:W-:Y:S02]  /*3bb0*/  IMAD.MOV.U32 R167, RZ, RZ, R163 ;  /* 0x000000ffffa77224 */ /* 0x000fe400078e00a3 */
[C---:B-----5:R-:W-:Y:S08]  /*3bc0*/  HMMA.16816.F32 R44, R40.reuse, R68, R44 ;  /* 0x00000044282c723c */ /* 0x060ff0000000182c */
[C---:B------:R-:W-:Y:S08]  /*3bd0*/  HMMA.16816.F32 R60, R40.reuse, R70, R60 ;  /* 0x00000046283c723c */ /* 0x040ff0000000183c */
[C---:B------:R-:W-:Y:S08]  /*3be0*/  HMMA.16816.F32 R100, R40.reuse, R72, R100 ;  /* 0x000000482864723c */ /* 0x040ff00000001864 */
[----:B------:R-:W-:Y:S01]  /*3bf0*/  HMMA.16816.F32 R124, R40, R74, R124 ;  /* 0x0000004a287c723c */ /* 0x000fe2000000187c */
[----:B------:R-:W2:Y:S07]  /*3c00*/  LDSM.16.M88.4 R40, [R184] ;  /* 0x00000000b828783b */ /* 0x000eae0000000200 */
[----:B------:R-:W-:Y:S01]  /*3c10*/  HMMA.16816.F32 R108, R164, R66, R108 ;  /* 0x00000042a46c723c */ /* 0x000fe2000000186c */
[----:B-1----:R-:W-:Y:S01]  /*3c20*/  IMAD.MOV.U32 R160, RZ, RZ, R88 ;  /* 0x000000ffffa07224 */ /* 0x002fe200078e0058 */
[----:B------:R-:W-:Y:S01]  /*3c30*/  MOV R161, R90 ;  /* 0x0000005a00a17202 */ /* 0x000fe20000000f00 */
[----:B------:R-:W-:-:S02]  /*3c40*/  IMAD.MOV.U32 R162, RZ, RZ, R89 ;  /* 0x000000ffffa27224 */ /* 0x000fc400078e0059 */
[----:B------:R-:W-:-:S07]  /*3c50*/  IMAD.MOV.U32 R163, RZ, RZ, R91 ;  /* 0x000000ffffa37224 */ /* 0x000fce00078e005b */
[C---:B------:R-:W-:Y:S08]  /*3c60*/  HMMA.16816.F32 R48, R160.reuse, R68, R48 ;  /* 0x00000044a030723c */ /* 0x040ff00000001830 */
[C---:B------:R-:W-:Y:S08]  /*3c70*/  HMMA.16816.F32 R80, R160.reuse, R70, R80 ;  /* 0x00000046a050723c */ /* 0x040ff00000001850 */
[C---:B------:R-:W-:Y:S08]  /*3c80*/  HMMA.16816.F32 R112, R160.reuse, R72, R112 ;  /* 0x00000048a070723c */ /* 0x040ff00000001870 */
[----:B------:R-:W-:Y:S01]  /*3c90*/  HMMA.16816.F32 R128, R160, R74, R128 ;  /* 0x0000004aa080723c */ /* 0x000fe20000001880 */
[----:B------:R-:W1:Y:S07]  /*3ca0*/  LDSM.16.M88.4 R160, [R190] ;  /* 0x00000000bea0783b */ /* 0x000e6e0000000200 */
[C---:B--2---:R-:W-:Y:S08]  /*3cb0*/  HMMA.16816.F32 R12, R164.reuse, R40, R12 ;  /* 0x00000028a40c723c */ /* 0x044ff0000000180c */
[----:B------:R-:W-:Y:S01]  /*3cc0*/  HMMA.16816.F32 R28, R164, R42, R28 ;  /* 0x0000002aa41c723c */ /* 0x000fe2000000181c */
[----:B------:R-:W-:Y:S01]  /*3cd0*/  MOV R164, R88 ;  /* 0x0000005800a47202 */ /* 0x000fe20000000f00 */
[----:B------:R-:W-:Y:S01]  /*3ce0*/  IMAD.MOV.U32 R165, RZ, RZ, R90 ;  /* 0x000000ffffa57224 */ /* 0x000fe200078e005a */
[----:B------:R-:W-:Y:S01]  /*3cf0*/  MOV R167, R91 ;  /* 0x0000005b00a77202 */ /* 0x000fe20000000f00 */
[----:B------:R-:W-:-:S07]  /*3d00*/  IMAD.MOV.U32 R166, RZ, RZ, R89 ;  /* 0x000000ffffa67224 */ /* 0x000fce00078e0059 */
[C---:B------:R-:W-:Y:S08]  /*3d10*/  HMMA.16816.F32 R144, R164.reuse, R64, R144 ;  /* 0x00000040a490723c */ /* 0x040ff00000001890 */
[----:B------:R-:W-:Y:S01]  /*3d20*/  HMMA.16816.F32 R104, R164, R66, R104 ;  /* 0x00000042a468723c */ /* 0x000fe20000001868 */
[----:B-1----:R-:W-:Y:S01]  /*3d30*/  IMAD.MOV.U32 R180, RZ, RZ, R160 ;  /* 0x000000ffffb47224 */ /* 0x002fe200078e00a0 */
[----:B------:R-:W-:-:S06]  /*3d40*/  MOV R181, R162 ;  /* 0x000000a200b57202 */ /* 0x000fcc0000000f00 */
[----:B------:R-:W-:Y:S01]  /*3d50*/  HMMA.16816.F32 R16, R164, R40, R16 ;  /* 0x00000028a410723c */ /* 0x000fe20000001810 */
[----:B------:R-:W-:Y:S01]  /*3d60*/  IMAD.MOV.U32 R164, RZ, RZ, R160 ;  /* 0x000000ffffa47224 */ /* 0x000fe200078e00a0 */
[----:B------:R-:W-:Y:S01]  /*3d70*/  MOV R166, R161 ;  /* 0x000000a100a67202 */ /* 0x000fe20000000f00 */
[----:B------:R-:W-:Y:S02]  /*3d80*/  IMAD.MOV.U32 R165, RZ, RZ, R162 ;  /* 0x000000ffffa57224 */ /* 0x000fe400078e00a2 */
[----:B------:R-:W-:Y:S02]  /*3d90*/  IMAD.MOV.U32 R167, RZ, RZ, R163 ;  /* 0x000000ffffa77224 */ /* 0x000fe400078e00a3 */
[----:B------:R-:W-:Y:S02]  /*3da0*/  IMAD.MOV.U32 R182, RZ, RZ, R161 ;  /* 0x000000ffffb67224 */ /* 0x000fe400078e00a1 */
[----:B------:R-:W-:-:S03]  /*3db0*/  IMAD.MOV.U32 R183, RZ, RZ, R163 ;  /* 0x000000ffffb77224 */ /* 0x000fc600078e00a3 */
[C---:B------:R-:W-:Y:S08]  /*3dc0*/  HMMA.16816.F32 R52, R164.reuse, R68, R52 ;  /* 0x00000044a434723c */ /* 0x040ff00000001834 */
[C---:B------:R-:W-:Y:S08]  /*3dd0*/  HMMA.16816.F32 R84, R164.reuse, R70, R84 ;  /* 0x00000046a454723c */ /* 0x040ff00000001854 */
[C---:B------:R-:W-:Y:S08]  /*3de0*/  HMMA.16816.F32 R116, R164.reuse, R72, R116 ;  /* 0x00000048a474723c */ /* 0x040ff00000001874 */
[----:B------:R-:W-:Y:S01]  /*3df0*/  HMMA.16816.F32 R132, R164, R74, R132 ;  /* 0x0000004aa484723c */ /* 0x000fe20000001884 */
[----:B------:R-:W1:Y:S07]  /*3e00*/  LDSM.16.M88.4 R164, [R189] ;  /* 0x00000000bda4783b */ /* 0x000e6e0000000200 */
[C---:B------:R-:W-:Y:S08]  /*3e10*/  HMMA.16816.F32 R148, R180.reuse, R64, R148 ;  /* 0x00000040b494723c */ /* 0x040ff00000001894 */
[C---:B------:R-:W-:Y:S08]  /*3e20*/  HMMA.16816.F32 R96, R180.reuse, R66, R96 ;  /* 0x00000042b460723c */ /* 0x040ff00000001860 */
[----:B------:R-:W-:Y:S01]  /*3e30*/  HMMA.16816.F32 R20, R180, R40, R20 ;  /* 0x00000028b414723c */ /* 0x000fe20000001814 */
[----:B-1----:R-:W-:Y:S01]  /*3e40*/  MOV R180, R164 ;  /* 0x000000a400b47202 */ /* 0x002fe20000000f00 */
[----:B------:R-:W-:Y:S01]  /*3e50*/  IMAD.MOV.U32 R181, RZ, RZ, R166 ;  /* 0x000000ffffb57224 */ /* 0x000fe200078e00a6 */
[----:B------:R-:W-:Y:S01]  /*3e60*/  MOV R183, R167 ;  /* 0x000000a700b77202 */ /* 0x000fe20000000f00 */
[----:B------:R-:W-:-:S07]  /*3e70*/  IMAD.MOV.U32 R182, RZ, RZ, R165 ;  /* 0x000000ffffb67224 */ /* 0x000fce00078e00a5 */
[----:B------:R-:W-:Y:S01]  /*3e80*/  HMMA.16816.F32 R56, R180, R68, R56 ;  /* 0x00000044b438723c */ /* 0x000fe20000001838 */
[----:B------:R-:W-:Y:S02]  /*3e90*/  IMAD.MOV.U32 R68, RZ, RZ, R164 ;  /* 0x000000ffff447224 */ /* 0x000fe400078e00a4 */
[----:B------:R-:W-:-:S05]  /*3ea0*/  IMAD.MOV.U32 R69, RZ, RZ, R166 ;  /* 0x000000ffff457224 */ /* 0x000fca00078e00a6 */
[----:B------:R-:W-:Y:S01]  /*3eb0*/  HMMA.16816.F32 R156, R180, R70, R156 ;  /* 0x00000046b49c723c */ /* 0x000fe2000000189c */
[----:B------:R-:W-:Y:S01]  /*3ec0*/  MOV R70, R165 ;  /* 0x000000a500467202 */ /* 0x000fe20000000f00 */
[----:B------:R-:W-:-:S07]  /*3ed0*/  IMAD.MOV.U32 R71, RZ, RZ, R167 ;  /* 0x000000ffff477224 */ /* 0x000fce00078e00a7 */
[----:B------:R-:W-:Y:S01]  /*3ee0*/  HMMA.16816.F32 R152, R68, R64, R152 ;  /* 0x000000404498723c */ /* 0x000fe20000001898 */
[----:B------:R-:W-:Y:S01]  /*3ef0*/  IMAD.MOV.U32 R64, RZ, RZ, R164 ;  /* 0x000000ffff407224 */ /* 0x000fe200078e00a4 */
[----:B------:R-:W-:-:S06]  /*3f00*/  MOV R65, R166 ;  /* 0x000000a600417202 */ /* 0x000fcc0000000f00 */
[----:B------:R-:W-:Y:S01]  /*3f10*/  HMMA.16816.F32 R92, R68, R66, R92 ;  /* 0x00000042445c723c */ /* 0x000fe2000000185c */
[----:B------:R-:W-:Y:S02]  /*3f20*/  IMAD.MOV.U32 R66, RZ, RZ, R165 ;  /* 0x000000ffff427224 */ /* 0x000fe400078e00a5 */
[----:B------:R-:W-:-:S05]  /*3f30*/  IMAD.MOV.U32 R67, RZ, RZ, R167 ;  /* 0x000000ffff437224 */ /* 0x000fca00078e00a7 */
[----:B------:R-:W-:Y:S08]  /*3f40*/  HMMA.16816.F32 R120, R68, R72, R120 ;  /* 0x000000484478723c */ /* 0x000ff00000001878 */
        /* <DEDUP_REMOVED lines=17> */
[----:B------:R-:W-:-:S04]  /*4060*/  NOP ;  /* 0x0000000000007918 */ /* 0x000fc80000000000 */
[----:B------:R-:W-:-:S15]  /*4070*/  @!P0 BRA `(.L_x_4) ;  /* 0xffffffd000988947 */ /* 0x000fde000383ffff */
.L_x_0:
[----:B------:R-:W2:Y:S01]  /*4080*/  S2R R66, SR_CgaCtaId ;  /* 0x0000000000427919 */ /* 0x000ea20000008800 */
[----:B------:R-:W3:Y:S01]  /*4090*/  LDC R187, c[0x0][0x3a0] ;  /* 0x0000e800ffbb7b82 */ /* 0x000ee20000000800 */
[C---:B------:R-:W-:Y:S01]  /*40a0*/  IMAD.SHL.U32 R64, R7.reuse, 0x8, RZ ;  /* 0x0000000807407824 */ /* 0x040fe200078e00ff */
[----:B------:R-:W-:Y:S01]  /*40b0*/  LOP3.LUT R65, R8, 0x8, RZ, 0xc0, !PT ;  /* 0x0000000808417812 */ /* 0x000fe200078ec0ff */
[----:B------:R-:W4:Y:S01]  /*40c0*/  S2R R68, SR_SWINHI ;  /* 0x0000000000447919 */ /* 0x000f220000002f00 */
[----:B------:R-:W-:Y:S01]  /*40d0*/  MOV R181, 0x400 ;  /* 0x0000040000b57802 */ /* 0x000fe20000000f00 */
[----:B------:R-:W-:Y:S01]  /*40e0*/  IMAD.SHL.U32 R180, R7, 0x40, RZ ;  /* 0x0000004007b47824 */ /* 0x000fe200078e00ff */
[----:B------:R-:W-:Y:S01]  /*40f0*/  LOP3.LUT R182, R65, 0x1ff0, R64, 0xf8, !PT ;  /* 0x00001ff041b67812 */ /* 0x000fe200078ef840 */
[----:B------:R-:W-:-:S04]  /*4100*/  DEPBAR.LE SB0, 0x2 ;  /* 0x000080800000791a */ /* 0x000fc80000000000 */
[----:B------:R-:W-:Y:S02]  /*4110*/  SHF.R.U32.HI R64, RZ, 0x1, R8 ;  /* 0x00000001ff407819 */ /* 0x000fe40000011608 */
[----:B------:R-:W-:Y:S02]  /*4120*/  LOP3.LUT R65, R8, 0x6, RZ, 0xc0, !PT ;  /* 0x0000000608417812 */ /* 0x000fe400078ec0ff */
[----:B------:R-:W-:Y:S02]  /*4130*/  LOP3.LUT R184, R64, 0x1f8, RZ, 0xc0, !PT ;  /* 0x000001f840b87812 */ /* 0x000fe400078ec0ff */
[----:B------:R-:W-:Y:S01]  /*4140*/  LOP3.LUT R180, R180, 0x40, RZ, 0xc0, !PT ;  /* 0x00000040b4b47812 */ /* 0x000fe200078ec0ff */
[----:B------:R-:W-:-:S03]  /*4150*/  IMAD R65, R6, 0x40, R65 ;  /* 0x0000004006417824 */ /* 0x000fc600078e0241 */
[----:B------:R-:W-:Y:S01]  /*4160*/  LOP3.LUT R69, R180, 0x7, R8, 0xf8, !PT ;  /* 0x00000007b4457812 */ /* 0x000fe200078ef808 */
[----:B------:R-:W-:Y:S01]  /*4170*/  IMAD.IADD R78, R184, 0x1, R65 ;  /* 0x00000001b84e7824 */ /* 0x000fe200078e0241 */
[----:B---3--:R-:W-:-:S03]  /*4180*/  SHF.R.S32.HI R64, RZ, 0x1f, R187 ;  /* 0x0000001fff407819 */ /* 0x008fc600000114bb */
[----:B------:R-:W-:Y:S01]  /*4190*/  IMAD.IADD R184, R184, 0x1, R69 ;  /* 0x00000001b8b87824 */ /* 0x000fe200078e0245 */
[C---:B------:R-:W-:Y:S01]  /*41a0*/  SHF.L.U32 R65, R78.reuse, 0x2, RZ ;  /* 0x000000024e417819 */ /* 0x040fe200000006ff */
[----:B------:R-:W-:Y:S01]  /*41b0*/  VIADD R90, R78, 0x20 ;  /* 0x000000204e5a7836 */ /* 0x000fe20000000000 */
[----:B------:R-:W-:Y:S01]  /*41c0*/  LEA.HI R187, R64, R187, RZ, 0x7 ;  /* 0x000000bb40bb7211 */ /* 0x000fe200078f38ff */
[----:B------:R-:W-:Y:S01]  /*41d0*/  VIADD R64, R78, 0x10 ;  /* 0x000000104e407836 */ /* 0x000fe20000000000 */
[----:B--2---:R-:W-:Y:S01]  /*41e0*/  LEA R181, R66, R181, 0x18 ;  /* 0x000000b542b57211 */ /* 0x004fe200078ec0ff */
[----:B------:R-:W-:Y:S01]  /*41f0*/  IMAD.SHL.U32 R69, R184, 0x4, RZ ;  /* 0x00000004b8457824 */ /* 0x000fe200078e00ff */
[----:B------:R-:W-:Y:S02]  /*4200*/  SHF.L.U32 R66, R8, 0x5, RZ ;  /* 0x0000000508427819 */ /* 0x000fe400000006ff */
[----:B------:R-:W-:Y:S02]  /*4210*/  SHF.R.S32.HI R187, RZ, 0x7, R187 ;  /* 0x00000007ffbb7819 */ /* 0x000fe400000114bb */
[----:B------:R-:W-:-:S02]  /*4220*/  LOP3.LUT R67, R66, 0x20, RZ, 0xc0, !PT ;  /* 0x0000002042437812 */ /* 0x000fc400078ec0ff */
[----:B------:R-:W-:Y:S02]  /*4230*/  SHF.L.U32 R183, R187, 0x2, RZ ;  /* 0x00000002bbb77819 */ /* 0x000fe400000006ff */
[----:B------:R-:W-:Y:S01]  /*4240*/  IADD3 R182, PT, PT, R182, R67, RZ ;  /* 0x00000043b6b67210 */ /* 0x000fe20007ffe0ff */
[----:B------:R-:W-:Y:S01]  /*4250*/  IMAD.SHL.U32 R67, R64, 0x4, RZ ;  /* 0x0000000440437824 */ /* 0x000fe200078e00ff */
[----:B------:R-:W-:Y:S01]  /*4260*/  BAR.SYNC.DEFER_BLOCKING 0x0 ;  /* 0x0000000000007b1d */ /* 0x000fe20000010000 */
[----:B------:R-:W-:Y:S02]  /*4270*/  ISETP.GT.AND P0, PT, R183, R172, PT ;  /* 0x000000acb700720c */ /* 0x000fe40003f04270 */
[----:B------:R-:W-:Y:S02]  /*4280*/  LOP3.LUT R65, R182, 0x18, R65, 0x78, !PT ;  /* 0x00000018b6417812 */ /* 0x000fe400078e7841 */
[----:B------:R-:W-:Y:S02]  /*4290*/  MOV R192, R181 ;  /* 0x000000b500c07202 */ /* 0x000fe40000000f00 */
[----:B----4-:R-:W-:-:S02]  /*42a0*/  MOV R193, R68 ;  /* 0x0000004400c17202 */ /* 0x010fc40000000f00 */
[----:B------:R-:W-:Y:S01]  /*42b0*/  LOP3.LUT R67, R182, 0x18, R67, 0x78, !PT ;  /* 0x00000018b6437812 */ /* 0x000fe200078e7843 */
[----:B------:R-:W-:Y:S01]  /*42c0*/  IMAD R65, R78, 0x20, R65 ;  /* 0x000000204e417824 */ /* 0x000fe200078e0241 */
[----:B------:R-:W-:Y:S02]  /*42d0*/  IADD3 R210, P1, PT, R192, 0x8000, RZ ;  /* 0x00008000c0d27810 */ /* 0x000fe40007f3e0ff */
[----:B------:R-:W-:Y:S01]  /*42e0*/  SHF.R.U32.HI R66, RZ, 0x1, R184 ;  /* 0x00000001ff427819 */ /* 0x000fe200000116b8 */
[----:B------:R-:W-:Y:S01]  /*42f0*/  IMAD.WIDE.U32 R188, R65, 0x2, R192 ;  /* 0x0000000241bc7825 */ /* 0x000fe200078e00c0 */
[----:B------:R-:W-:-:S03]  /*4300*/  LOP3.LUT R69, R182, 0x18, R69, 0x78, !PT ;  /* 0x00000018b6457812 */ /* 0x000fc600078e7845 */
[----:B------:R-:W-:Y:S01]  /*4310*/  IMAD R197, R64, 0x20, R67 ;  /* 0x0000002040c57824 */ /* 0x000fe200078e0243 */
[----:B------:R-:W-:Y:S01]  /*4320*/  LEA R191, R66, R69, 0x6 ;  /* 0x0000004542bf7211 */ /* 0x000fe200078e30ff */
[----:B------:R-:W-:Y:S01]  /*4330*/  IMAD.X R211, RZ, RZ, R193, P1 ;  /* 0x000000ffffd37224 */ /* 0x000fe200008e06c1 */
[----:B------:R-:W-:Y:S01]  /*4340*/  MOV R88, R188 ;  /* 0x000000bc00587202 */ /* 0x000fe20000000f00 */
[----:B------:R-:W-:Y:S06]  /*4350*/  @P0 BRA `(.L_x_5) ;  /* 0x0000000000800947 */ /* 0x000fec0003800000 */
[----:B------:R-:W2:Y:S01]  /*4360*/  LDC.64 R68, c[0x0][0x380] ;  /* 0x0000e000ff447b82 */ /* 0x000ea20000000a00 */
[C---:B------:R-:W-:Y:S01]  /*4370*/  IADD3 R66, P0, PT, R246.reuse, 0x6000, RZ ;  /* 0x00006000f6427810 */ /* 0x040fe20007f1e0ff */
[----:B------:R-:W-:Y:S01]  /*4380*/  IMAD R76, R187, 0x80, R178 ;  /* 0x00000080bb4c7824 */ /* 0x000fe200078e02b2 */
[C---:B------:R-:W-:Y:S02]  /*4390*/  IADD3 R70, P1, PT, R246.reuse, 0x7000, RZ ;  /* 0x00007000f6467810 */ /* 0x040fe40007f3e0ff */
[----:B------:R-:W-:Y:S01]  /*43a0*/  IADD3 R72, P2, PT, R246, 0xe000, RZ ;  /* 0x0000e000f6487810 */ /* 0x000fe20007f5e0ff */
[----:B------:R-:W-:Y:S01]  /*43b0*/  VIADD R76, R76, 0xffffffe0 ;  /* 0xffffffe04c4c7836 */ /* 0x000fe20000000000 */
[----:B------:R-:W-:Y:S01]  /*43c0*/  IADD3.X R67, PT, PT, RZ, R247, RZ, P0, !PT ;  /* 0x000000f7ff437210 */ /* 0x000fe200007fe4ff */
[----:B------:R-:W3:Y:S01]  /*43d0*/  LDC.64 R64, c[0x0][0x388] ;  /* 0x0000e200ff407b82 */ /* 0x000ee20000000a00 */
[--C-:B------:R-:W-:Y:S01]  /*43e0*/  IMAD.X R71, RZ, RZ, R247.reuse, P1 ;  /* 0x000000ffff477224 */ /* 0x100fe200008e06f7 */
[----:B------:R-:W-:Y:S01]  /*43f0*/  IADD3 R74, P3, PT, R246, 0xf000, RZ ;  /* 0x0000f000f64a7810 */ /* 0x000fe20007f7e0ff */
[----:B------:R-:W-:Y:S01]  /*4400*/  IMAD.X R73, RZ, RZ, R247, P2 ;  /* 0x000000ffff497224 */ /* 0x000fe200010e06f7 */
[----:B------:R-:W-:-:S02]  /*4410*/  MOV R79, R66 ;  /* 0x00000042004f7202 */ /* 0x000fc40000000f00 */
[----:B------:R-:W-:Y:S02]  /*4420*/  IADD3 R67, PT, PT, R177, R76, RZ ;  /* 0x0000004cb1437210 */ /* 0x000fe40007ffe0ff */
[----:B------:R-:W-:Y:S01]  /*4430*/  MOV R89, R70 ;  /* 0x0000004600597202 */ /* 0x000fe20000000f00 */
[--C-:B------:R-:W-:Y:S01]  /*4440*/  IMAD.IADD R71, R176, 0x1, R76.reuse ;  /* 0x00000001b0477824 */ /* 0x100fe200078e024c */
[----:B------:R-:W-:Y:S01]  /*4450*/  MOV R91, R72 ;  /* 0x00000048005b7202 */ /* 0x000fe20000000f00 */
[----:B------:R-:W-:Y:S01]  /*4460*/  IMAD.IADD R73, R175, 0x1, R76 ;  /* 0x00000001af497824 */ /* 0x000fe200078e024c */
[----:B------:R-:W-:Y:S02]  /*4470*/  IADD3 R77, PT, PT, R174, R76, RZ ;  /* 0x0000004cae4d7210 */ /* 0x000fe40007ffe0ff */
[----:B------:R-:W-:Y:S01]  /*4480*/  IADD3.X R75, PT, PT, RZ, R247, RZ, P3, !PT ;  /* 0x000000f7ff4b7210 */ /* 0x000fe20001ffe4ff */
[----:B--2---:R-:W-:-:S03]  /*4490*/  IMAD.WIDE R66, R67, 0x2, R68 ;  /* 0x0000000243427825 */ /* 0x004fc600078e0244 */
[----:B------:R-:W-:Y:S01]  /*44a0*/  MOV R75, R74 ;  /* 0x0000004a004b7202 */ /* 0x000fe20000000f00 */
[----:B------:R-:W-:Y:S01]  /*44b0*/  IMAD.WIDE R68, R71, 0x2, R68 ;  /* 0x0000000247447825 */ /* 0x000fe200078e0244 */
[----:B------:R-:W-:Y:S01]  /*44c0*/  @!PT LDS RZ, [RZ] ;  /* 0x00000000fffff984 */ /* 0x000fe20000000800 */
[----:B------:R-:W-:Y:S01]  /*44d0*/  @!PT LDS RZ, [RZ] ;  /* 0x00000000fffff984 */ /* 0x000fe20000000800 */
[----:B------:R-:W-:Y:S01]  /*44e0*/  @!PT LDS RZ, [RZ] ;  /* 0x00000000fffff984 */ /* 0x000fe20000000800 */
[----:B------:R2:W-:Y:S03]  /*44f0*/  LDGSTS.E.BYPASS.128 [R79], desc[UR10][R66.64] ;  /* 0x00000000424f7fae */ /* 0x0005e6000b98180a */
[--C-:B---3--:R-:W-:Y:S01]  /*4500*/  IMAD.WIDE R70, R73, 0x2, R64.reuse ;  /* 0x0000000249467825 */ /* 0x108fe200078e0240 */
[----:B------:R2:W-:Y:S03]  /*4510*/  LDGSTS.E.BYPASS.128 [R89], desc[UR10][R68.64] ;  /* 0x0000000044597fae */ /* 0x0005e6000b98180a */
[----:B------:R-:W-:Y:S01]  /*4520*/  IMAD.WIDE R64, R77, 0x2, R64 ;  /* 0x000000024d407825 */ /* 0x000fe200078e0240 */
[----:B------:R2:W-:Y:S04]  /*4530*/  LDGSTS.E.BYPASS.128 [R91], desc[UR10][R70.64] ;  /* 0x00000000465b7fae */ /* 0x0005e8000b98180a */
[----:B------:R2:W-:Y:S04]  /*4540*/  LDGSTS.E.BYPASS.128 [R75], desc[UR10][R64.64] ;  /* 0x00000000404b7fae */ /* 0x0005e8000b98180a */
[----:B------:R-:W0:Y:S02]  /*4550*/  LDGDEPBAR ;  /* 0x00000000000079af */ /* 0x000e240000000000 */
.L_x_5:
[----:B--2---:R-:W-:Y:S01]  /*4560*/  IMAD.SHL.U32 R69, R90, 0x4, RZ ;  /* 0x000000045a457824 */ /* 0x004fe200078e00ff */
[----:B------:R2:W3:Y:S01]  /*4570*/  LDSM.16.M88.4 R64, [R88] ;  /* 0x000000005840783b */ /* 0x0004e20000000200 */
[----:B------:R-:W-:Y:S01]  /*4580*/  VIADD R78, R78, 0x30 ;  /* 0x000000304e4e7836 */ /* 0x000fe20000000000 */
[----:B------:R-:W-:Y:S01]  /*4590*/  IADD3 R164, PT, PT, R184, 0x10, RZ ;  /* 0x00000010b8a47810 */ /* 0x000fe20007ffe0ff */
[----:B------:R-:W-:Y:S01]  /*45a0*/  IMAD.WIDE.U32 R190, R191, 0x2, R210 ;  /* 0x00000002bfbe7825 */ /* 0x000fe200078e00d2 */
[----:B------:R-:W-:-:S03]  /*45b0*/  LOP3.LUT R69, R182, 0x18, R69, 0x78, !PT ;  /* 0x00000018b6457812 */ /* 0x000fc600078e7845 */
[--C-:B------:R-:W-:Y:S01]  /*45c0*/  IMAD.WIDE.U32 R196, R197, 0x2, R192.reuse ;  /* 0x00000002c5c47825 */ /* 0x100fe200078e00c0 */
[----:B------:R-:W-:Y:S02]  /*45d0*/  LEA R195, R90, R69, 0x5 ;  /* 0x000000455ac37211 */ /* 0x000fe400078e28ff */
[----:B------:R-:W-:Y:S01]  /*45e0*/  MOV R68, R190 ;  /* 0x000000be00447202 */ /* 0x000fe20000000f00 */
[----:B------:R-:W-:Y:S01]  /*45f0*/  IMAD.SHL.U32 R77, R78, 0x4, RZ ;  /* 0x000000044e4d7824 */ /* 0x000fe200078e00ff */
[----:B------:R-:W-:Y:S01]  /*4600*/  MOV R72, R196 ;  /* 0x000000c400487202 */ /* 0x000fe20000000f00 */
[----:B------:R-:W-:-:S03]  /*4610*/  IMAD.WIDE.U32 R194, R195, 0x2, R192 ;  /* 0x00000002c3c27825 */ /* 0x000fc600078e00c0 */
[----:B------:R-:W-:Y:S01]  /*4620*/  LOP3.LUT R77, R182, 0x18, R77, 0x78, !PT ;  /* 0x00000018b64d7812 */ /* 0x000fe200078e784d */
[----:B------:R-:W4:Y:S01]  /*4630*/  LDSM.16.M88.4 R68, [R68] ;  /* 0x000000004444783b */ /* 0x000f220000000200 */
[----:B------:R-:W-:Y:S01]  /*4640*/  MOV R76, R194 ;  /* 0x000000c2004c7202 */ /* 0x000fe20000000f00 */
[----:B------:R-:W-:Y:S02]  /*4650*/  IMAD.SHL.U32 R165, R164, 0x4, RZ ;  /* 0x00000004a4a57824 */ /* 0x000fe400078e00ff */
[----:B------:R-:W5:Y:S01]  /*4660*/  LDSM.16.M88.4 R72, [R72] ;  /* 0x000000004848783b */ /* 0x000f620000000200 */
[----:B------:R-:W-:Y:S02]  /*4670*/  IMAD R89, R78, 0x20, R77 ;  /* 0x000000204e597824 */ /* 0x000fe400078e024d */
[----:B------:R-:W-:Y:S01]  /*4680*/  IMAD.SHL.U32 R164, R164, 0x20, RZ ;  /* 0x00000020a4a47824 */ /* 0x000fe200078e00ff */
[----:B------:R-:W1:Y:S01]  /*4690*/  LDSM.16.M88.4 R76, [R76] ;  /* 0x000000004c4c783b */ /* 0x000e620000000200 */
[----:B------:R-:W-:Y:S01]  /*46a0*/  IMAD.WIDE.U32 R192, R89, 0x2, R192 ;  /* 0x0000000259c07825 */ /* 0x000fe200078e00c0 */
[----:B------:R-:W-:-:S02]  /*46b0*/  LOP3.LUT R165, R182, 0x18, R165, 0x78, !PT ;  /* 0x00000018b6a57812 */ /* 0x000fc400078e78a5 */
[----:B------:R-:W-:Y:S02]  /*46c0*/  LOP3.LUT R164, R164, 0xffc0, RZ, 0xc0, !PT ;  /* 0x0000ffc0a4a47812 */ /* 0x000fe400078ec0ff */
[----:B--2---:R-:W-:-:S03]  /*46d0*/  MOV R88, R192 ;  /* 0x000000c000587202 */ /* 0x004fc60000000f00 */
[----:B------:R-:W-:-:S03]  /*46e0*/  IMAD.IADD R165, R165, 0x1, R164 ;  /* 0x00000001a5a57824 */ /* 0x000fc600078e02a4 */
[----:B------:R-:W2:Y:S01]  /*46f0*/  LDSM.16.M88.4 R88, [R88] ;  /* 0x000000005858783b */ /* 0x000ea20000000200 */
[----:B------:R-:W-:Y:S01]  /*4700*/  IMAD.WIDE.U32 R198, R165, 0x2, R210 ;  /* 0x00000002a5c67825 */ /* 0x000fe200078e00d2 */
[----:B---3--:R-:W-:-:S03]  /*4710*/  MOV R160, R64 ;  /* 0x0000004000a07202 */ /* 0x008fc60000000f00 */
[----:B------:R-:W-:Y:S01]  /*4720*/  IMAD.MOV.U32 R161, RZ, RZ, R66 ;  /* 0x000000ffffa17224 */ /* 0x000fe200078e0042 */
[----:B------:R-:W-:Y:S01]  /*4730*/  MOV R163, R67 ;  /* 0x0000004300a37202 */ /* 0x000fe20000000f00 */
[----:B------:R-:W-:-:S07]  /*4740*/  IMAD.MOV.U32 R162, RZ, RZ, R65 ;  /* 0x000000ffffa27224 */ /* 0x000fce00078e0041 */
[----:B----4-:R-:W-:Y:S01]  /*4750*/  HMMA.16816.F32 R44, R160, R68, R44 ;  /* 0x00000044a02c723c */ /* 0x010fe2000000182c */
[----:B-----5:R-:W-:Y:S01]  /*4760*/  IMAD.MOV.U32 R160, RZ, RZ, R72 ;  /* 0x000000ffffa07224 */ /* 0x020fe200078e0048 */
[----:B------:R-:W-:Y:S01]  /*4770*/  MOV R162, R73 ;  /* 0x0000004900a27202 */ /* 0x000fe20000000f00 */
[--C-:B------:R-:W-:Y:S01]  /*4780*/  IMAD.MOV.U32 R161, RZ, RZ, R74.reuse ;  /* 0x000000ffffa17224 */ /* 0x100fe200078e004a */
[----:B------:R-:W-:Y:S01]  /*4790*/  MOV R164, R72 ;  /* 0x0000004800a47202 */ /* 0x000fe20000000f00 */
        /* <DEDUP_REMOVED lines=15> */
[----:B--2---:R-:W-:Y:S01]  /*4890*/  MOV R160, R88 ;  /* 0x0000005800a07202 */ /* 0x004fe20000000f00 */
        /* <DEDUP_REMOVED lines=11> */
[----:B------:R-:W-:Y:S01]  /*4950*/  IMAD.MOV.U32 R162, RZ, RZ, R65 ;  /* 0x000000ffffa27224 */ /* 0x000fe200078e0041 */
[----:B------:R-:W-:Y:S01]  /*4960*/  MOV R68, R64 ;  /* 0x0000004000447202 */ /* 0x000fe20000000f00 */
[----:B------:R-:W-:Y:S02]  /*4970*/  IMAD.MOV.U32 R163, RZ, RZ, R67 ;  /* 0x000000ffffa37224 */ /* 0x000fe400078e0043 */
[----:B------:R-:W-:Y:S01]  /*4980*/  IMAD.MOV.U32 R69, RZ, RZ, R66 ;  /* 0x000000ffff457224 */ /* 0x000fe200078e0042 */
[----:B------:R-:W-:Y:S01]  /*4990*/  HMMA.16816.F32 R156, R164, R70, R156 ;  /* 0x00000046a49c723c */ /* 0x000fe2000000189c */
[----:B------:R-:W-:Y:S01]  /*49a0*/  IADD3 R164, PT, PT, R184, 0x20, RZ ;  /* 0x00000020b8a47810 */ /* 0x000fe20007ffe0ff */
[----:B------:R-:W-:Y:S01]  /*49b0*/  IMAD.MOV.U32 R166, RZ, RZ, R73 ;  /* 0x000000ffffa67224 */ /* 0x000fe200078e0049 */
[----:B------:R-:W-:-:S02]  /*49c0*/  MOV R167, R75 ;  /* 0x0000004b00a77202 */ /* 0x000fc40000000f00 */
[----:B------:R-:W-:Y:S01]  /*49d0*/  IADD3 R184, PT, PT, R184, 0x30, RZ ;  /* 0x00000030b8b87810 */ /* 0x000fe20007ffe0ff */
[C---:B------:R-:W-:Y:S02]  /*49e0*/  IMAD.SHL.U32 R165, R164.reuse, 0x4, RZ ;  /* 0x00000004a4a57824 */ /* 0x040fe400078e00ff */
[----:B------:R-:W-:Y:S01]  /*49f0*/  HMMA.16816.F32 R60, R160, R70, R60 ;  /* 0x00000046a03c723c */ /* 0x000fe2000000183c */
[----:B------:R-:W-:Y:S01]  /*4a00*/  MOV R160, R198 ;  /* 0x000000c600a07202 */ /* 0x000fe20000000f00 */
[----:B------:R-:W-:Y:S01]  /*4a10*/  IMAD.MOV.U32 R70, RZ, RZ, R65 ;  /* 0x000000ffff467224 */ /* 0x000fe200078e0041 */
[----:B------:R-:W-:Y:S01]  /*4a20*/  MOV R71, R67 ;  /* 0x0000004300477202 */ /* 0x000fe20000000f00 */
[----:B------:R-:W-:Y:S01]  /*4a30*/  IMAD.SHL.U32 R164, R164, 0x20, RZ ;  /* 0x00000020a4a47824 */ /* 0x000fe200078e00ff */
[----:B------:R-:W-:Y:S02]  /*4a40*/  LOP3.LUT R165, R182, 0x18, R165, 0x78, !PT ;  /* 0x00000018b6a57812 */ /* 0x000fe400078e78a5 */
[----:B------:R-:W1:Y:S02]  /*4a50*/  LDSM.16.M88.4 R160, [R160] ;  /* 0x00000000a0a0783b */ /* 0x000e640000000200 */
[----:B------:R-:W-:-:S05]  /*4a60*/  LOP3.LUT R164, R164, 0xffc0, RZ, 0xc0, !PT ;  /* 0x0000ffc0a4a47812 */ /* 0x000fca00078ec0ff */
[----:B------:R-:W-:Y:S01]  /*4a70*/  IMAD.IADD R165, R165, 0x1, R164 ;  /* 0x00000001a5a57824 */ /* 0x000fe200078e02a4 */
[----:B------:R-:W-:-:S03]  /*4a80*/  MOV R164, R72 ;  /* 0x0000004800a47202 */ /* 0x000fc60000000f00 */
[----:B------:R-:W-:-:S04]  /*4a90*/  IMAD.WIDE.U32 R208, R165, 0x2, R210 ;  /* 0x00000002a5d07825 */ /* 0x000fc800078e00d2 */
[----:B------:R-:W-:Y:S01]  /*4aa0*/  IMAD.MOV.U32 R165, RZ, RZ, R74 ;  /* 0x000000ffffa57224 */ /* 0x000fe200078e004a */
        /* <DEDUP_REMOVED lines=26> */
[C---:B------:R-:W-:Y:S01]  /*4c50*/  IMAD.SHL.U32 R165, R184.reuse, 0x4, RZ ;  /* 0x00000004b8a57824 */ /* 0x040fe200078e00ff */
[----:B------:R-:W-:Y:S01]  /*4c60*/  MOV R164, R72 ;  /* 0x0000004800a47202 */ /* 0x000fe20000000f00 */
[----:B------:R-:W-:Y:S01]  /*4c70*/  IMAD.SHL.U32 R184, R184, 0x20, RZ ;  /* 0x00000020b8b87824 */ /* 0x000fe200078e00ff */
[----:B------:R-:W-:Y:S01]  /*4c80*/  MOV R167, R75 ;  /* 0x0000004b00a77202 */ /* 0x000fe20000000f00 */
[----:B------:R-:W-:Y:S01]  /*4c90*/  IMAD.MOV.U32 R166, RZ, RZ, R73 ;  /* 0x000000ffffa67224 */ /* 0x000fe200078e0049 */
[----:B------:R-:W-:Y:S02]  /*4ca0*/  LOP3.LUT R165, R182, 0x18, R165, 0x78, !PT ;  /* 0x00000018b6a57812 */ /* 0x000fe400078e78a5 */
[----:B------:R-:W-:Y:S01]  /*4cb0*/  HMMA.16816.F32 R120, R68, R160, R120 ;  /* 0x000000a04478723c */ /* 0x000fe20000001878 */
[----:B------:R-:W-:Y:S01]  /*4cc0*/  IMAD.MOV.U32 R68, RZ, RZ, R64 ;  /* 0x000000ffff447224 */ /* 0x000fe200078e0040 */
[----:B------:R-:W-:Y:S01]  /*4cd0*/  MOV R69, R66 ;  /* 0x0000004200457202 */ /* 0x000fe20000000f00 */
[----:B------:R-:W-:Y:S01]  /*4ce0*/  IMAD.MOV.U32 R70, RZ, RZ, R65 ;  /* 0x000000ffff467224 */ /* 0x000fe200078e0041 */
[----:B------:R-:W-:Y:S01]  /*4cf0*/  MOV R160, R64 ;  /* 0x0000004000a07202 */ /* 0x000fe20000000f00 */
[----:B------:R-:W-:Y:S01]  /*4d00*/  IMAD.MOV.U32 R71, RZ, RZ, R67 ;  /* 0x000000ffff477224 */ /* 0x000fe200078e0043 */
[----:B------:R-:W-:Y:S01]  /*4d10*/  LOP3.LUT R184, R184, 0xffc0, RZ, 0xc0, !PT ;  /* 0x0000ffc0b8b87812 */ /* 0x000fe200078ec0ff */
[----:B------:R-:W-:-:S04]  /*4d20*/  IMAD.MOV.U32 R161, RZ, RZ, R66 ;  /* 0x000000ffffa17224 */ /* 0x000fc800078e0042 */
[----:B------:R-:W-:Y:S01]  /*4d30*/  IMAD.IADD R165, R165, 0x1, R184 ;  /* 0x00000001a5a57824 */ /* 0x000fe200078e02b8 */
[----:B------:R-:W-:Y:S01]  /*4d40*/  HMMA.16816.F32 R124, R68, R162, R124 ;  /* 0x000000a2447c723c */ /* 0x000fe2000000187c */
[----:B------:R-:W-:Y:S01]  /*4d50*/  MOV R68, R208 ;  /* 0x000000d000447202 */ /* 0x000fe20000000f00 */
[----:B------:R-:W-:Y:S01]  /*4d60*/  IMAD.MOV.U32 R162, RZ, RZ, R65 ;  /* 0x000000ffffa27224 */ /* 0x000fe200078e0041 */
[----:B------:R-:W-:Y:S01]  /*4d70*/  MOV R163, R67 ;  /* 0x0000004300a37202 */ /* 0x000fe20000000f00 */
[----:B------:R-:W-:-:S03]  /*4d80*/  IMAD.WIDE.U32 R210, R165, 0x2, R210 ;  /* 0x00000002a5d27825 */ /* 0x000fc600078e00d2 */
[----:B------:R-:W1:Y:S01]  /*4d90*/  LDSM.16.M88.4 R68, [R68] ;  /* 0x000000004444783b */ /* 0x000e620000000200 */
[----:B------:R-:W-:Y:S02]  /*4da0*/  IMAD.MOV.U32 R165, RZ, RZ, R74 ;  /* 0x000000ffffa57224 */ /* 0x000fe400078e004a */
        /* <DEDUP_REMOVED lines=29> */
[----:B------:R-:W-:Y:S01]  /*4f80*/  IMAD.MOV.U32 R162, RZ, RZ, R65 ;  /* 0x000000ffffa27224 */ /* 0x000fe200078e0041 */
[----:B------:R-:W-:Y:S01]  /*4f90*/  MOV R68, R64 ;  /* 0x0000004000447202 */ /* 0x000fe20000000f00 */
[----:B------:R-:W-:-:S02]  /*4fa0*/  IMAD.MOV.U32 R163, RZ, RZ, R67 ;  /* 0x000000ffffa37224 */ /* 0x000fc400078e0043 */
[----:B------:R-:W-:-:S05]  /*4fb0*/  IMAD.MOV.U32 R69, RZ, RZ, R66 ;  /* 0x000000ffff457224 */ /* 0x000fca00078e0042 */
        /* <DEDUP_REMOVED lines=25> */
[----:B------:R-:W-:Y:S01]  /*5150*/  BAR.SYNC.DEFER_BLOCKING 0x0 ;  /* 0x0000000000007b1d */ /* 0x000fe20000010000 */
[----:B------:R-:W-:Y:S01]  /*5160*/  IMAD.MOV.U32 R71, RZ, RZ, R67 ;  /* 0x000000ffff477224 */ /* 0x000fe200078e0043 */
[----:B------:R-:W-:-:S05]  /*5170*/  IADD3 R64, P0, PT, R188, 0x2000, RZ ;  /* 0x00002000bc407810 */ /* 0x000fca0007f1e0ff */
[----:B------:R-:W-:Y:S01]  /*5180*/  IMAD.X R65, RZ, RZ, R189, P0 ;  /* 0x000000ffff417224 */ /* 0x000fe200000e06bd */
[----:B------:R-:W-:Y:S01]  /*5190*/  HMMA.16816.F32 R68, R68, R162, R28 ;  /* 0x000000a24444723c */ /* 0x000fe2000000181c */
[----:B------:R-:W-:Y:S01]  /*51a0*/  IMAD.MOV.U32 R28, RZ, RZ, R72 ;  /* 0x000000ffff1c7224 */ /* 0x000fe200078e0048 */
[----:B------:R-:W-:Y:S01]  /*51b0*/  MOV R29, R74 ;  /* 0x0000004a001d7202 */ /* 0x000fe20000000f00 */
[----:B------:R-:W-:Y:S01]  /*51c0*/  IMAD.MOV.U32 R30, RZ, RZ, R73 ;  /* 0x000000ffff1e7224 */ /* 0x000fe200078e0049 */
[----:B------:R-:W-:Y:S01]  /*51d0*/  ISETP.GE.AND P0, PT, R183, R172, PT ;  /* 0x000000acb700720c */ /* 0x000fe20003f06270 */
[----:B------:R-:W-:Y:S01]  /*51e0*/  IMAD.MOV.U32 R31, RZ, RZ, R75 ;  /* 0x000000ffff1f7224 */ /* 0x000fe200078e004b */
[----:B------:R-:W-:-:S04]  /*51f0*/  IADD3 R74, P2, PT, R190, 0x2000, RZ ;  /* 0x00002000be4a7810 */ /* 0x000fc80007f5e0ff */
[----:B------:R-:W-:Y:S02]  /*5200*/  IADD3.X R75, PT, PT, RZ, R191, RZ, P2, !PT ;  /* 0x000000bfff4b7210 */ /* 0x000fe400017fe4ff */
        /* <DEDUP_REMOVED lines=10> */
[----:B------:R-:W-:Y:S01]  /*52b0*/  IMAD.MOV.U32 R39, RZ, RZ, R91 ;  /* 0x000000ffff277224 */ /* 0x000fe200078e005b */
[----:B------:R-:W-:-:S06]  /*52c0*/  IADD3 R64, P1, PT, R196, 0x2000, RZ ;  /* 0x00002000c4407810 */ /* 0x000fcc0007f3e0ff */
[----:B------:R-:W-:Y:S01]  /*52d0*/  HMMA.16816.F32 R36, R36, R162, R40 ;  /* 0x000000a22424723c */ /* 0x000fe20000001828 */
[----:B------:R-:W-:-:S04]  /*52e0*/  NOP ;  /* 0x0000000000007918 */ /* 0x000fc80000000000 */
[----:B------:R-:W-:-:S15]  /*52f0*/  @P0 BRA `(.L_x_6) ;  /* 0x00000000004c0947 */ /* 0x000fde0003800000 */
[----:B------:R-:W1:Y:S01]  /*5300*/  LDC.64 R42, c[0x0][0x380] ;  /* 0x0000e000ff2a7b82 */ /* 0x000e620000000a00 */
[----:B------:R-:W-:-:S04]  /*5310*/  IMAD R77, R187, 0x80, R178 ;  /* 0x00000080bb4d7824 */ /* 0x000fc800078e02b2 */
[--C-:B------:R-:W-:Y:S01]  /*5320*/  IMAD.IADD R41, R177, 0x1, R77.reuse ;  /* 0x00000001b1297824 */ /* 0x100fe200078e024d */
[----:B------:R-:W-:Y:S01]  /*5330*/  IADD3 R67, PT, PT, R176, R77, RZ ;  /* 0x0000004db0437210 */ /* 0x000fe20007ffe0ff */
[--C-:B------:R-:W-:Y:S01]  /*5340*/  IMAD.IADD R175, R175, 0x1, R77.reuse ;  /* 0x00000001afaf7824 */ /* 0x100fe200078e024d */
[----:B------:R-:W2:Y:S01]  /*5350*/  LDC.64 R72, c[0x0][0x388] ;  /* 0x0000e200ff487b82 */ /* 0x000ea20000000a00 */
[----:B------:R-:W-:Y:S02]  /*5360*/  IMAD.IADD R77, R174, 0x1, R77 ;  /* 0x00000001ae4d7824 */ /* 0x000fe400078e024d */
[----:B-1----:R-:W-:-:S04]  /*5370*/  IMAD.WIDE R40, R41, 0x2, R42 ;  /* 0x0000000229287825 */ /* 0x002fc800078e022a */
[----:B------:R-:W-:Y:S01]  /*5380*/  IMAD.WIDE R42, R67, 0x2, R42 ;  /* 0x00000002432a7825 */ /* 0x000fe200078e022a */
[----:B------:R-:W-:Y:S01]  /*5390*/  @!PT LDS RZ, [RZ] ;  /* 0x00000000fffff984 */ /* 0x000fe20000000800 */
[----:B------:R-:W-:Y:S01]  /*53a0*/  @!PT LDS RZ, [RZ] ;  /* 0x00000000fffff984 */ /* 0x000fe20000000800 */
[----:B------:R-:W-:Y:S01]  /*53b0*/  @!PT LDS RZ, [RZ] ;  /* 0x00000000fffff984 */ /* 0x000fe20000000800 */
[----:B------:R1:W-:Y:S03]  /*53c0*/  LDGSTS.E.BYPASS.128 [R171], desc[UR10][R40.64] ;  /* 0x0000000028ab7fae */ /* 0x0003e6000b98180a */
[--C-:B--2---:R-:W-:Y:S01]  /*53d0*/  IMAD.WIDE R66, R175, 0x2, R72.reuse ;  /* 0x00000002af427825 */ /* 0x104fe200078e0248 */
[----:B------:R1:W-:Y:S03]  /*53e0*/  LDGSTS.E.BYPASS.128 [R170], desc[UR10][R42.64] ;  /* 0x000000002aaa7fae */ /* 0x0003e6000b98180a */
[----:B------:R-:W-:Y:S01]  /*53f0*/  IMAD.WIDE R72, R77, 0x2, R72 ;  /* 0x000000024d487825 */ /* 0x000fe200078e0248 */
[----:B------:R1:W-:Y:S04]  /*5400*/  LDGSTS.E.BYPASS.128 [R169], desc[UR10][R66.64] ;  /* 0x0000000042a97fae */ /* 0x0003e8000b98180a */
[----:B------:R1:W-:Y:S04]  /*5410*/  LDGSTS.E.BYPASS.128 [R168], desc[UR10][R72.64] ;  /* 0x0000000048a87fae */ /* 0x0003e8000b98180a */
[----:B------:R-:W0:Y:S02]  /*5420*/  LDGDEPBAR ;  /* 0x00000000000079af */ /* 0x000e240000000000 */
.L_x_6:
[----:B------:R-:W-:Y:S01]  /*5430*/  IADD3.X R65, PT, PT, RZ, R197, RZ, P1, !PT ;  /* 0x000000c5ff417210 */ /* 0x000fe20000ffe4ff */
[----:B-1----:R-:W1:Y:S01]  /*5440*/  LDSM.16.M88.4 R40, [R90] ;  /* 0x000000005a28783b */ /* 0x002e620000000200 */
[----:B------:R-:W-:Y:S02]  /*5450*/  IADD3 R76, P0, PT, R194, 0x2000, RZ ;  /* 0x00002000c24c7810 */ /* 0x000fe40007f1e0ff */
[----:B------:R-:W-:Y:S02]  /*5460*/  MOV R66, R74 ;  /* 0x0000004a00427202 */ /* 0x000fe40000000f00 */
[----:B------:R-:W-:Y:S01]  /*5470*/  MOV R72, R64 ;  /* 0x0000004000487202 */ /* 0x000fe20000000f00 */
[----:B------:R-:W-:Y:S01]  /*5480*/  IMAD.X R77, RZ, RZ, R195, P0 ;  /* 0x000000ffff4d7224 */ /* 0x000fe200000e06c3 */
[----:B------:R-:W-:Y:S02]  /*5490*/  IADD3 R88, P0, PT, R192, 0x2000, RZ ;  /* 0x00002000c0587810 */ /* 0x000fe40007f1e0ff */
[----:B------:R-:W2:Y:S02]  /*54a0*/  LDSM.16.M88.4 R64, [R66] ;  /* 0x000000004240783b */ /* 0x000ea40000000200 */
[----:B------:R-:W-:Y:S01]  /*54b0*/  MOV R76, R76 ;  /* 0x0000004c004c7202 */ /* 0x000fe20000000f00 */
[----:B------:R-:W-:Y:S01]  /*54c0*/  IMAD.X R89, RZ, RZ, R193, P0 ;  /* 0x000000ffff597224 */ /* 0x000fe200000e06c1 */
[----:B------:R-:W3:Y:S01]  /*54d0*/  LDSM.16.M88.4 R72, [R72] ;  /* 0x000000004848783b */ /* 0x000ee20000000200 */
[----:B------:R-:W-:-:S03]  /*54e0*/  IADD3 R164, P0, PT, R198, 0x2000, RZ ;  /* 0x00002000c6a47810 */ /* 0x000fc60007f1e0ff */
[----:B------:R-:W4:Y:S01]  /*54f0*/  LDSM.16.M88.4 R76, [R76] ;  /* 0x000000004c4c783b */ /* 0x000f220000000200 */
[----:B------:R-:W-:Y:S01]  /*5500*/  MOV R88, R88 ;  /* 0x0000005800587202 */ /* 0x000fe20000000f00 */
[----:B------:R-:W-:-:S05]  /*5510*/  IMAD.X R165, RZ, RZ, R199, P0 ;  /* 0x000000ffffa57224 */ /* 0x000fca00000e06c7 */
[----:B------:R-:W5:Y:S01]  /*5520*/  LDSM.16.M88.4 R88, [R88] ;  /* 0x000000005858783b */ /* 0x000f620000000200 */
[----:B-1----:R-:W-:Y:S01]  /*5530*/  MOV R160, R40 ;  /* 0x0000002800a07202 */ /* 0x002fe20000000f00 */
[----:B------:R-:W-:Y:S01]  /*5540*/  IMAD.MOV.U32 R161, RZ, RZ, R42 ;  /* 0x000000ffffa17224 */ /* 0x000fe200078e002a */
[----:B------:R-:W-:Y:S01]  /*5550*/  MOV R163, R43 ;  /* 0x0000002b00a37202 */ /* 0x000fe20000000f00 */
[----:B------:R-:W-:-:S07]  /*5560*/  IMAD.MOV.U32 R162, RZ, RZ, R41 ;  /* 0x000000ffffa27224 */ /* 0x000fce00078e0029 */
[----:B--2---:R-:W-:Y:S01]  /*5570*/  HMMA.16816.F32 R44, R160, R64, R44 ;  /* 0x00000040a02c723c */ /* 0x004fe2000000182c */
[----:B---3--:R-:W-:Y:S01]  /*5580*/  IMAD.MOV.U32 R160, RZ, RZ, R72 ;  /* 0x000000ffffa07224 */ /* 0x008fe200078e0048 */
[----:B------:R-:W-:Y:S01]  /*5590*/  MOV R162, R73 ;  /* 0x0000004900a27202 */ /* 0x000fe20000000f00 */
[----:B------:R-:W-:Y:S01]  /*55a0*/  IMAD.MOV.U32 R161, RZ, RZ, R74 ;  /* 0x000000ffffa17224 */ /* 0x000fe200078e004a */
[----:B------:R-:W-:Y:S01]  /*55b0*/  MOV R167, R75 ;  /* 0x0000004b00a77202 */ /* 0x000fe20000000f00 */
[----:B------:R-:W-:Y:S02]  /*55c0*/  IMAD.MOV.U32 R163, RZ, RZ, R75 ;  /* 0x000000ffffa37224 */ /* 0x000fe400078e004b */
[----:B------:R-:W-:-:S05]  /*55d0*/  IMAD.MOV.U32 R166, RZ, RZ, R73 ;  /* 0x000000ffffa67224 */ /* 0x000fca00078e0049 */
[----:B------:R-:W-:Y:S01]  /*55e0*/  HMMA.16816.F32 R48, R160, R64, R48 ;  /* 0x00000040a030723c */ /* 0x000fe20000001830 */
[----:B----4-:R-:W-:Y:S01]  /*55f0*/  IMAD.MOV.U32 R160, RZ, RZ, R76 ;  /* 0x000000ffffa07224 */ /* 0x010fe200078e004c */
[----:B------:R-:W-:Y:S01]  /*5600*/  MOV R161, R78 ;  /* 0x0000004e00a17202 */ /* 0x000fe20000000f00 */
[----:B------:R-:W-:Y:S02]  /*5610*/  IMAD.MOV.U32 R162, RZ, RZ, R77 ;  /* 0x000000ffffa27224 */ /* 0x000fe400078e004d */
[----:B------:R-:W-:-:S07]  /*5620*/  IMAD.MOV.U32 R163, RZ, RZ, R79 ;  /* 0x000000ffffa37224 */ /* 0x000fce00078e004f */
[----:B------:R-:W-:Y:S01]  /*5630*/  HMMA.16816.F32 R52, R160, R64, R52 ;  /* 0x00000040a034723c */ /* 0x000fe20000001834 */
[----:B-----5:R-:W-:Y:S01]  /*5640*/  MOV R160, R88 ;  /* 0x0000005800a07202 */ /* 0x020fe20000000f00 */
        /* <DEDUP_REMOVED lines=12> */
[-C--:B------:R-:W-:Y:S01]  /*5710*/  HMMA.16816.F32 R60, R160, R66.reuse, R60 ;  /* 0x00000042a03c723c */ /* 0x080fe2000000183c */
[----:B------:R1:W2:Y:S07]  /*5720*/  LDSM.16.M88.4 R160, [R64] ;  /* 0x0000000040a0783b */ /* 0x0002ae0000000200 */
[----:B------:R-:W-:Y:S01]  /*5730*/  HMMA.16816.F32 R80, R164, R66, R80 ;  /* 0x00000042a450723c */ /* 0x000fe20000001850 */
[----:B------:R-:W-:Y:S01]  /*5740*/  IMAD.MOV.U32 R164, RZ, RZ, R76 ;  /* 0x000000ffffa47224 */ /* 0x000fe200078e004c */
[----:B------:R-:W-:Y:S01]  /*5750*/  MOV R166, R77 ;  /* 0x0000004d00a67202 */ /* 0x000fe20000000f00 */
[----:B------:R-:W-:Y:S01]  /*5760*/  IMAD.MOV.U32 R165, RZ, RZ, R78 ;  /* 0x000000ffffa57224 */ /* 0x000fe200078e004e */
[----:B-1----:R-:W-:Y:S01]  /*5770*/  MOV R64, R40 ;  /* 0x0000002800407202 */ /* 0x002fe20000000f00 */
        /* <DEDUP_REMOVED lines=10> */
[----:B------:R-:W-:Y:S02]  /*5820*/  IADD3 R164, P0, PT, R208, 0x2000, RZ ;  /* 0x00002000d0a47810 */ /* 0x000fe40007f1e0ff */
[----:B------:R-:W-:-:S03]  /*5830*/  MOV R167, R75 ;  /* 0x0000004b00a77202 */ /* 0x000fc60000000f00 */
[----:B--2---:R-:W-:Y:S01]  /*5840*/  HMMA.16816.F32 R100, R64, R160, R100 ;  /* 0x000000a04064723c */ /* 0x004fe20000001864 */
[----:B------:R-:W-:Y:S01]  /*5850*/  IMAD.MOV.U32 R64, RZ, RZ, R72 ;  /* 0x000000ffff407224 */ /* 0x000fe200078e0048 */
[----:B------:R-:W-:Y:S01]  /*5860*/  MOV R66, R73 ;  /* 0x0000004900427202 */ /* 0x000fe20000000f00 */
[----:B------:R-:W-:Y:S02]  /*5870*/  IMAD.MOV.U32 R65, RZ, RZ, R74 ;  /* 0x000000ffff417224 */ /* 0x000fe400078e004a */
[----:B------:R-:W-:Y:S02]  /*5880*/  IMAD.MOV.U32 R67, RZ, RZ, R75 ;  /* 0x000000ffff437224 */ /* 0x000fe400078e004b */
[----:B------:R-:W-:-:S05]  /*5890*/  IMAD.X R165, RZ, RZ, R209, P0 ;  /* 0x000000ffffa57224 */ /* 0x000fca00000e06d1 */
        /* <DEDUP_REMOVED lines=63> */
[----:B------:R-:W-:Y:S01]  /*5c90*/  HMMA.16816.F32 R108, R160, R66, R108 ;  /* 0x00000042a06c723c */ /* 0x000fe2000000186c */
[----:B------:R1:W2:Y:S01]  /*5ca0*/  LDSM.16.M88.4 R160, [R64] ;  /* 0x0000000040a0783b */ /* 0x0002a20000000200 */
[----:B------:R-:W-:-:S06]  /*5cb0*/  DEPBAR.LE SB0, 0x1 ;  /* 0x000080400000791a */ /* 0x000fcc0000000000 */
        /* <DEDUP_REMOVED lines=13> */
[----:B------:R-:W-:-:S07]  /*5d90*/  MOV R67, R43 ;  /* 0x0000002b00437202 */ /* 0x000fce0000000f00 */
[----:B--2---:R-:W-:Y:S01]  /*5da0*/  HMMA.16816.F32 R12, R64, R160, R12 ;  /* 0x000000a0400c723c */ /* 0x004fe2000000180c */
        /* <DEDUP_REMOVED lines=20> */
[----:B------:R-:W-:Y:S01]  /*5ef0*/  BAR.SYNC.DEFER_BLOCKING 0x0 ;  /* 0x0000000000007b1d */ /* 0x000fe20000010000 */
[----:B------:R-:W-:Y:S01]  /*5f00*/  IMAD.MOV.U32 R40, RZ, RZ, R72 ;  /* 0x000000ffff287224 */ /* 0x000fe200078e0048 */
[----:B------:R-:W-:Y:S01]  /*5f10*/  IADD3 R74, P2, PT, R190, 0x4000, RZ ;  /* 0x00004000be4a7810 */ /* 0x000fe20007f5e0ff */
[----:B------:R-:W-:Y:S01]  /*5f20*/  IMAD.MOV.U32 R42, RZ, RZ, R73 ;  /* 0x000000ffff2a7224 */ /* 0x000fe200078e0049 */
[----:B------:R-:W-:Y:S01]  /*5f30*/  IADD3 R72, P1, PT, R196, 0x4000, RZ ;  /* 0x00004000c4487810 */ /* 0x000fe20007f3e0ff */
[----:B------:R-:W-:Y:S01]  /*5f40*/  IMAD.MOV.U32 R43, RZ, RZ, R75 ;  /* 0x000000ffff2b7224 */ /* 0x000fe200078e004b */
[----:B------:R-:W-:Y:S01]  /*5f50*/  HMMA.16816.F32 R64, R64, R162, R68 ;  /* 0x000000a24040723c */ /* 0x000fe20000001844 */
[----:B------:R-:W-:Y:S01]  /*5f60*/  IADD3 R68, P0, PT, R188, 0x4000, RZ ;  /* 0x00004000bc447810 */ /* 0x000fe20007f1e0ff */
[----:B------:R-:W-:Y:S01]  /*5f70*/  IMAD.X R75, RZ, RZ, R191, P2 ;  /* 0x000000ffff4b7224 */ /* 0x000fe200010e06bf */
[----:B------:R-:W-:-:S03]  /*5f80*/  IADD3 R71, PT, PT, R183, 0x1, RZ ;  /* 0x00000001b7477810 */ /* 0x000fc60007ffe0ff */
[----:B------:R-:W-:Y:S01]  /*5f90*/  IMAD.X R69, RZ, RZ, R189, P0 ;  /* 0x000000ffff457224 */ /* 0x000fe200000e06bd */
[----:B------:R-:W-:Y:S01]  /*5fa0*/  ISETP.GE.AND P0, PT, R71, R172, PT ;  /* 0x000000ac4700720c */ /* 0x000fe20003f06270 */
[----:B------:R-:W-:Y:S01]  /*5fb0*/  HMMA.16816.F32 R28, R40, R162, R28 ;  /* 0x000000a2281c723c */ /* 0x000fe2000000181c */
[----:B------:R-:W-:Y:S01]  /*5fc0*/  MOV R40, R76 ;  /* 0x0000004c00287202 */ /* 0x000fe20000000f00 */
[----:B------:R-:W-:Y:S01]  /*5fd0*/  IMAD.MOV.U32 R41, RZ, RZ, R78 ;  /* 0x000000ffff297224 */ /* 0x000fe200078e004e */
[----:B------:R-:W-:Y:S01]  /*5fe0*/  MOV R43, R79 ;  /* 0x0000004f002b7202 */ /* 0x000fe20000000f00 */
[----:B------:R-:W-:Y:S01]  /*5ff0*/  IMAD.MOV.U32 R42, RZ, RZ, R77 ;  /* 0x000000ffff2a7224 */ /* 0x000fe200078e004d */
[----:B------:R-:W-:-:S06]  /*6000*/  MOV R76, R68 ;  /* 0x00000044004c7202 */ /* 0x000fcc0000000f00 */
[----:B------:R-:W-:Y:S01]  /*6010*/  HMMA.16816.F32 R32, R40, R162, R32 ;  /* 0x000000a22820723c */ /* 0x000fe20000001820 */
[----:B------:R-:W-:Y:S01]  /*6020*/  IMAD.MOV.U32 R40, RZ, RZ, R88 ;  /* 0x000000ffff287224 */ /* 0x000fe200078e0058 */
[----:B------:R-:W-:Y:S01]  /*6030*/  MOV R41, R90 ;  /* 0x0000005a00297202 */ /* 0x000fe20000000f00 */
[----:B------:R-:W-:Y:S02]  /*6040*/  IMAD.MOV.U32 R42, RZ, RZ, R89 ;  /* 0x000000ffff2a7224 */ /* 0x000fe400078e0059 */
[----:B------:R-:W-:-:S07]  /*6050*/  IMAD.MOV.U32 R43, RZ, RZ, R91 ;  /* 0x000000ffff2b7224 */ /* 0x000fce00078e005b */
[----:B------:R-:W-:Y:S01]  /*6060*/  HMMA.16816.F32 R36, R40, R162, R36 ;  /* 0x000000a22824723c */ /* 0x000fe20000001824 */
[----:B------:R-:W-:-:S04]  /*6070*/  NOP ;  /* 0x0000000000007918 */ /* 0x000fc80000000000 */
[----:B------:R-:W-:-:S15]  /*6080*/  @P0 BRA `(.L_x_7) ;  /* 0x0000000000340947 */ /* 0x000fde0003800000 */
[----:B------:R-:W-:-:S04]  /*6090*/  IMAD.SHL.U32 R71, R187, 0x80, RZ ;  /* 0x00000080bb477824 */ /* 0x000fc800078e00ff */
[----:B------:R-:W-:-:S04]  /*60a0*/  IMAD.WIDE R40, R71, 0x2, R206 ;  /* 0x0000000247287825 */ /* 0x000fc800078e02ce */
[C---:B------:R-:W-:Y:S01]  /*60b0*/  IMAD.WIDE R42, R71.reuse, 0x2, R204 ;  /* 0x00000002472a7825 */ /* 0x040fe200078e02cc */
[----:B------:R-:W-:Y:S01]  /*60c0*/  @!PT LDS RZ, [RZ] ;  /* 0x00000000fffff984 */ /* 0x000fe20000000800 */
[----:B------:R-:W-:Y:S01]  /*60d0*/  @!PT LDS RZ, [RZ] ;  /* 0x00000000fffff984 */ /* 0x000fe20000000800 */
[----:B------:R-:W-:Y:S01]  /*60e0*/  @!PT LDS RZ, [RZ] ;  /* 0x00000000fffff984 */ /* 0x000fe20000000800 */
[----:B------:R1:W-:Y:S03]  /*60f0*/  LDGSTS.E.BYPASS.128 [R11], desc[UR10][R40.64+0x40] ;  /* 0x00000040280b7fae */ /* 0x0003e6000b98180a */
[C---:B------:R-:W-:Y:S01]  /*6100*/  IMAD.WIDE R68, R71.reuse, 0x2, R202 ;  /* 0x0000000247447825 */ /* 0x040fe200078e02ca */
[----:B------:R1:W-:Y:S03]  /*6110*/  LDGSTS.E.BYPASS.128 [R10], desc[UR10][R42.64+0x40] ;  /* 0x000000402a0a7fae */ /* 0x0003e6000b98180a */
[----:B------:R-:W-:Y:S01]  /*6120*/  IMAD.WIDE R70, R71, 0x2, R200 ;  /* 0x0000000247467825 */ /* 0x000fe200078e02c8 */
[----:B------:R1:W-:Y:S04]  /*6130*/  LDGSTS.E.BYPASS.128 [R9], desc[UR10][R68.64+0x40] ;  /* 0x0000004044097fae */ /* 0x0003e8000b98180a */
[----:B------:R1:W-:Y:S04]  /*6140*/  LDGSTS.E.BYPASS.128 [R5], desc[UR10][R70.64+0x40] ;  /* 0x0000004046057fae */ /* 0x0003e8000b98180a */
[----:B------:R-:W0:Y:S02]  /*6150*/  LDGDEPBAR ;  /* 0x00000000000079af */ /* 0x000e240000000000 */
.L_x_7:
[----:B------:R-:W-:Y:S01]  /*6160*/  IADD3.X R73, PT, PT, RZ, R197, RZ, P1, !PT ;  /* 0x000000c5ff497210 */ /* 0x000fe20000ffe4ff */
[----:B------:R-:W2:Y:S01]  /*6170*/  LDSM.16.M88.4 R76, [R76] ;  /* 0x000000004c4c783b */ /* 0x000ea20000000200 */
[----:B-1----:R-:W-:Y:S01]  /*6180*/  IADD3 R10, P0, PT, R194, 0x4000, RZ ;  /* 0x00004000c20a7810 */ /* 0x002fe20007f1e0ff */
[----:B------:R-:W-:Y:S01]  /*6190*/  VIADD R183, R183, 0x2 ;  /* 0x00000002b7b77836 */ /* 0x000fe20000000000 */
[----:B------:R-:W-:Y:S01]  /*61a0*/  MOV R88, R74 ;  /* 0x0000004a00587202 */ /* 0x000fe20000000f00 */
[----:B------:R-:W-:Y:S01]  /*61b0*/  IMAD.SHL.U32 R8, R8, 0x40, RZ ;  /* 0x0000004008087824 */ /* 0x000fe200078e00ff */
[----:B------:R-:W-:Y:S01]  /*61c0*/  MOV R68, R72 ;  /* 0x0000004800447202 */ /* 0x000fe20000000f00 */
[----:B------:R-:W-:Y:S01]  /*61d0*/  IMAD.X R11, RZ, RZ, R195, P0 ;  /* 0x000000ffff0b7224 */ /* 0x000fe200000e06c3 */
[----:B------:R-:W-:Y:S01]  /*61e0*/  IADD3 R168, P4, PT, R190, 0x6000, RZ ;  /* 0x00006000bea87810 */ /* 0x000fe20007f9e0ff */
[----:B------:R-:W-:Y:S01]  /*61f0*/  IMAD R173, R173, 0x2, R180 ;  /* 0x00000002adad7824 */ /* 0x000fe200078e02b4 */
[----:B------:R-:W1:Y:S01]  /*6200*/  LDSM.16.M88.4 R88, [R88] ;  /* 0x000000005858783b */ /* 0x000e620000000200 */
[----:B------:R-:W-:-:S02]  /*6210*/  SHF.R.U32.HI R179, RZ, 0x7, R179 ;  /* 0x00000007ffb37819 */ /* 0x000fc400000116b3 */
[----:B------:R-:W-:Y:S01]  /*6220*/  MOV R40, R10 ;  /* 0x0000000a00287202 */ /* 0x000fe20000000f00 */
[----:B------:R-:W3:Y:S01]  /*6230*/  LDSM.16.M88.4 R68, [R68] ;  /* 0x000000004444783b */ /* 0x000ee20000000200 */
[----:B------:R-:W-:Y:S01]  /*6240*/  IADD3 R10, P0, PT, R192, 0x4000, RZ ;  /* 0x00004000c00a7810 */ /* 0x000fe20007f1e0ff */
[----:B------:R-:W-:-:S03]  /*6250*/  IMAD.X R169, RZ, RZ, R191, P4 ;  /* 0x000000ffffa97224 */ /* 0x000fc600020e06bf */
[----:B------:R-:W4:Y:S01]  /*6260*/  LDSM.16.M88.4 R40, [R40] ;  /* 0x000000002828783b */ /* 0x000f220000000200 */
[----:B------:R-:W-:-:S05]  /*6270*/  IMAD.X R11, RZ, RZ, R193, P0 ;  /* 0x000000ffff0b7224 */ /* 0x000fca00000e06c1 */
[----:B------:R-:W-:-:S05]  /*6280*/  MOV R10, R10 ;  /* 0x0000000a000a7202 */ /* 0x000fca0000000f00 */
[----:B------:R5:W4:Y:S02]  /*6290*/  LDSM.16.M88.4 R72, [R10] ;  /* 0x000000000a48783b */ /* 0x000b240000000200 */
[----:B-----5:R-:W-:Y:S02]  /*62a0*/  IADD3 R10, P0, PT, R198, 0x4000, RZ ;  /* 0x00004000c60a7810 */ /* 0x020fe40007f1e0ff */
[----:B--2---:R-:W-:Y:S01]  /*62b0*/  MOV R160, R76 ;  /* 0x0000004c00a07202 */ /* 0x004fe20000000f00 */
[----:B------:R-:W-:Y:S01]  /*62c0*/  IMAD.MOV.U32 R161, RZ, RZ, R78 ;  /* 0x000000ffffa17224 */ /* 0x000fe200078e004e */
[-C--:B------:R-:W-:Y:S01]  /*62d0*/  MOV R163, R79.reuse ;  /* 0x0000004f00a37202 */ /* 0x080fe20000000f00 */
[----:B------:R-:W-:Y:S01]  /*62e0*/  IMAD.MOV.U32 R162, RZ, RZ, R77 ;  /* 0x000000ffffa27224 */ /* 0x000fe200078e004d */
[----:B------:R-:W-:Y:S01]  /*62f0*/  MOV R191, R79 ;  /* 0x0000004f00bf7202 */ /* 0x000fe20000000f00 */
[----:B------:R-:W-:Y:S02]  /*6300*/  IMAD.X R11, RZ, RZ, R199, P0 ;  /* 0x000000ffff0b7224 */ /* 0x000fe400000e06c7 */
[----:B------:R-:W-:-:S03]  /*6310*/  IMAD.MOV.U32 R190, RZ, RZ, R77 ;  /* 0x000000ffffbe7224 */ /* 0x000fc600078e004d */
[----:B-1----:R-:W-:Y:S01]  /*6320*/  HMMA.16816.F32 R44, R160, R88, R44 ;  /* 0x00000058a02c723c */ /* 0x002fe2000000182c */
[----:B------:R-:W-:Y:S01]  /*6330*/  MOV R10, R10 ;  /* 0x0000000a000a7202 */ /* 0x000fe20000000f00 */
[----:B---3--:R-:W-:Y:S01]  /*6340*/  IMAD.MOV.U32 R160, RZ, RZ, R68 ;  /* 0x000000ffffa07224 */ /* 0x008fe200078e0044 */
[----:B------:R-:W-:Y:S01]  /*6350*/  MOV R162, R69 ;  /* 0x0000004500a27202 */ /* 0x000fe20000000f00 */
[--C-:B------:R-:W-:Y:S01]  /*6360*/  IMAD.MOV.U32 R161, RZ, RZ, R70.reuse ;  /* 0x000000ffffa17224 */ /* 0x100fe200078e0046 */
[----:B------:R-:W-:Y:S01]  /*6370*/  MOV R164, R68 ;  /* 0x0000004400a47202 */ /* 0x000fe20000000f00 */
[----:B------:R-:W-:Y:S01]  /*6380*/  IMAD.MOV.U32 R163, RZ, RZ, R71 ;  /* 0x000000ffffa37224 */ /* 0x000fe200078e0047 */
[-C--:B------:R-:W-:Y:S01]  /*6390*/  MOV R167, R71.reuse ;  /* 0x0000004700a77202 */ /* 0x080fe20000000f00 */
[----:B------:R-:W-:Y:S01]  /*63a0*/  IMAD.MOV.U32 R165, RZ, RZ, R70 ;  /* 0x000000ffffa57224 */ /* 0x000fe200078e0046 */
[----:B------:R-:W-:Y:S01]  /*63b0*/  MOV R171, R71 ;  /* 0x0000004700ab7202 */ /* 0x000fe20000000f00 */
[----:B------:R-:W-:-:S02]  /*63c0*/  IMAD.MOV.U32 R166, RZ, RZ, R69 ;  /* 0x000000ffffa67224 */ /* 0x000fc400078e0045 */
[----:B------:R-:W-:Y:S01]  /*63d0*/  IMAD.MOV.U32 R170, RZ, RZ, R69 ;  /* 0x000000ffffaa7224 */ /* 0x000fe200078e0045 */
[----:B------:R-:W-:Y:S01]  /*63e0*/  HMMA.16816.F32 R48, R160, R88, R48 ;  /* 0x00000058a030723c */ /* 0x000fe20000001830 */
[----:B----4-:R-:W-:Y:S01]  /*63f0*/  IMAD.MOV.U32 R160, RZ, RZ, R40 ;  /* 0x000000ffffa07224 */ /* 0x010fe200078e0028 */
        /* <DEDUP_REMOVED lines=26> */
[----:B------:R-:W-:Y:S01]  /*65a0*/  MOV R164, R68 ;  /* 0x0000004400a47202 */ /* 0x000fe20000000f00 */
[----:B------:R-:W-:Y:S01]  /*65b0*/  IMAD.MOV.U32 R165, RZ, RZ, R70 ;  /* 0x000000ffffa57224 */ /* 0x000fe200078e0046 */
[----:B------:R-:W-:Y:S01]  /*65c0*/  MOV R167, R71 ;  /* 0x0000004700a77202 */ /* 0x000fe20000000f00 */
[----:B------:R-:W-:-:S04]  /*65d0*/  IMAD.MOV.U32 R166, RZ, RZ, R69 ;  /* 0x000000ffffa67224 */ /* 0x000fc800078e0045 */
[----:B------:R-:W-:Y:S01]  /*65e0*/  HMMA.16816.F32 R60, R160, R90, R60 ;  /* 0x0000005aa03c723c */ /* 0x000fe2000000183c */
[----:B------:R1:W2:Y:S01]  /*65f0*/  LDSM.16.M88.4 R160, [R10] ;  /* 0x000000000aa0783b */ /* 0x0002a20000000200 */
[----:B------:R-:W-:Y:S01]  /*6600*/  IMAD.MOV.U32 R90, RZ, RZ, R77 ;  /* 0x000000ffff5a7224 */ /* 0x000fe200078e004d */
[----:B------:R-:W-:Y:S02]  /*6610*/  MOV R91, R79 ;  /* 0x0000004f005b7202 */ /* 0x000fe40000000f00 */
[----:B-1----:R-:W-:-:S05]  /*6620*/  IADD3 R10, P0, PT, R208, 0x4000, RZ ;  /* 0x00004000d00a7810 */ /* 0x002fca0007f1e0ff */
[----:B------:R-:W-:-:S05]  /*6630*/  IMAD.X R11, RZ, RZ, R209, P0 ;  /* 0x000000ffff0b7224 */ /* 0x000fca00000e06d1 */
[----:B------:R-:W-:Y:S01]  /*6640*/  MOV R10, R10 ;  /* 0x0000000a000a7202 */ /* 0x000fe20000000f00 */
[----:B--2---:R-:W-:Y:S01]  /*6650*/  HMMA.16816.F32 R100, R88, R160, R100 ;  /* 0x000000a05864723c */ /* 0x004fe20000001864 */
        /* <DEDUP_REMOVED lines=28> */
[----:B------:R-:W-:-:S04]  /*6820*/  MOV R167, R71 ;  /* 0x0000004700a77202 */ /* 0x000fc80000000f00 */
        /* <DEDUP_REMOVED lines=8> */
[----:B------:R1:W2:Y:S01]  /*68b0*/  LDSM.16.M88.4 R88, [R10] ;  /* 0x000000000a58783b */ /* 0x0002a20000000200 */
[----:B------:R-:W-:Y:S01]  /*68c0*/  IMAD.MOV.U32 R162, RZ, RZ, R77 ;  /* 0x000000ffffa27224 */ /* 0x000fe200078e004d */
[----:B------:R-:W-:Y:S02]  /*68d0*/  MOV R163, R79 ;  /* 0x0000004f00a37202 */ /* 0x000fe40000000f00 */
[----:B-1----:R-:W-:-:S04]  /*68e0*/  IADD3 R10, P0, PT, R210, 0x4000, RZ ;  /* 0x00004000d20a7810 */ /* 0x002fc80007f1e0ff */
[----:B------:R-:W-:Y:S02]  /*68f0*/  IADD3.X R11, PT, PT, RZ, R211, RZ, P0, !PT ;  /* 0x000000d3ff0b7210 */ /* 0x000fe400007fe4ff */
[----:B------:R-:W-:Y:S02]  /*6900*/  ISETP.GE.AND P0, PT, R183, R172, PT ;  /* 0x000000acb700720c */ /* 0x000fe40003f06270 */
[----:B------:R-:W-:-:S11]  /*6910*/  MOV R10, R10 ;  /* 0x0000000a000a7202 */ /* 0x000fd60000000f00 */
[----:B------:R-:W-:-:S05]  /*6920*/  @!P0 SHF.L.U32 R187, R187, 0x7, RZ ;  /* 0x00000007bbbb8819 */ /* 0x000fca00000006ff */
[----:B------:R-:W-:-:S04]  /*6930*/  @!P0 IMAD.WIDE R206, R187, 0x2, R206 ;  /* 0x00000002bbce8825 */ /* 0x000fc800078e02ce */
[C---:B------:R-:W-:Y:S01]  /*6940*/  @!P0 IMAD.WIDE R204, R187.reuse, 0x2, R204 ;  /* 0x00000002bbcc8825 */ /* 0x040fe200078e02cc */
[----:B--2---:R-:W-:Y:S03]  /*6950*/  HMMA.16816.F32 R140, R160, R88, R140 ;  /* 0x00000058a08c723c */ /* 0x004fe6000000188c */
[----:B------:R-:W-:Y:S01]  /*6960*/  IMAD.MOV.U32 R160, RZ, RZ, R68 ;  /* 0x000000ffffa07224 */ /* 0x000fe200078e0044 */
[----:B------:R-:W-:Y:S01]  /*6970*/  MOV R162, R69 ;  /* 0x0000004500a27202 */ /* 0x000fe20000000f00 */
[----:B------:R-:W-:Y:S02]  /*6980*/  IMAD.MOV.U32 R161, RZ, RZ, R70 ;  /* 0x000000ffffa17224 */ /* 0x000fe400078e0046 */
[----:B------:R-:W-:Y:S02]  /*6990*/  IMAD.MOV.U32 R163, RZ, RZ, R71 ;  /* 0x000000ffffa37224 */ /* 0x000fe400078e0047 */
[----:B------:R-:W-:Y:S01]  /*69a0*/  @!P0 IMAD.WIDE R202, R187, 0x2, R202 ;  /* 0x00000002bbca8825 */ /* 0x000fe200078e02ca */
[----:B------:R-:W-:Y:S01]  /*69b0*/  HMMA.16816.F32 R104, R164, R90, R104 ;  /* 0x0000005aa468723c */ /* 0x000fe20000001868 */
[----:B------:R-:W-:-:S02]  /*69c0*/  MOV R165, R42 ;  /* 0x0000002a00a57202 */ /* 0x000fc40000000f00 */
[----:B------:R-:W-:Y:S01]  /*69d0*/  IMAD.MOV.U32 R164, RZ, RZ, R40 ;  /* 0x000000ffffa47224 */ /* 0x000fe200078e0028 */
[----:B------:R-:W-:Y:S01]  /*69e0*/  MOV R167, R43 ;  /* 0x0000002b00a77202 */ /* 0x000fe20000000f00 */
[----:B------:R-:W-:Y:S02]  /*69f0*/  IMAD.MOV.U32 R166, RZ, RZ, R41 ;  /* 0x000000ffffa67224 */ /* 0x000fe400078e0029 */
[----:B------:R-:W-:Y:S01]  /*6a00*/  @!P0 IMAD.WIDE R200, R187, 0x2, R200 ;  /* 0x00000002bbc88825 */ /* 0x000fe200078e02c8 */
[----:B------:R-:W-:Y:S01]  /*6a10*/  HMMA.16816.F32 R144, R160, R88, R144 ;  /* 0x00000058a090723c */ /* 0x000fe20000001890 */
[----:B------:R-:W-:Y:S02]  /*6a20*/  MOV R160, R40 ;  /* 0x0000002800a07202 */ /* 0x000fe40000000f00 */
[----:B------:R-:W-:Y:S01]  /*6a30*/  IMAD.MOV.U32 R161, RZ, RZ, R42 ;  /* 0x000000ffffa17224 */ /* 0x000fe200078e002a */
[----:B------:R-:W-:Y:S01]  /*6a40*/  MOV R162, R41 ;  /* 0x0000002900a27202 */ /* 0x000fe20000000f00 */
[----:B------:R-:W-:-:S03]  /*6a50*/  IMAD.MOV.U32 R163, RZ, RZ, R43 ;  /* 0x000000ffffa37224 */ /* 0x000fc600078e002b */
[----:B------:R-:W-:Y:S01]  /*6a60*/  HMMA.16816.F32 R96, R164, R90, R96 ;  /* 0x0000005aa460723c */ /* 0x000fe20000001860 */
[----:B------:R-:W-:Y:S01]  /*6a70*/  IMAD.MOV.U32 R164, RZ, RZ, R72 ;  /* 0x000000ffffa47224 */ /* 0x000fe200078e0048 */
[----:B------:R-:W-:Y:S01]  /*6a80*/  MOV R165, R74 ;  /* 0x0000004a00a57202 */ /* 0x000fe20000000f00 */
[----:B------:R-:W-:Y:S01]  /*6a90*/  IMAD.MOV.U32 R166, RZ, RZ, R73 ;  /* 0x000000ffffa67224 */ /* 0x000fe200078e0049 */
[----:B------:R-:W-:-:S04]  /*6aa0*/  MOV R167, R75 ;  /* 0x0000004b00a77202 */ /* 0x000fc80000000f00 */
[----:B------:R-:W-:Y:S01]  /*6ab0*/  HMMA.16816.F32 R148, R160, R88, R148 ;  /* 0x00000058a094723c */ /* 0x000fe20000001894 */
[----:B------:R-:W-:Y:S01]  /*6ac0*/  MOV R160, R72 ;  /* 0x0000004800a07202 */ /* 0x000fe20000000f00 */
[----:B------:R-:W-:Y:S01]  /*6ad0*/  IMAD.MOV.U32 R161, RZ, RZ, R74 ;  /* 0x000000ffffa17224 */ /* 0x000fe200078e004a */
[----:B------:R-:W-:Y:S01]  /*6ae0*/  MOV R162, R73 ;  /* 0x0000004900a27202 */ /* 0x000fe20000000f00 */
[----:B------:R-:W-:-:S04]  /*6af0*/  IMAD.MOV.U32 R163, RZ, RZ, R75 ;  /* 0x000000ffffa37224 */ /* 0x000fc800078e004b */
[----:B------:R-:W-:Y:S01]  /*6b00*/  HMMA.16816.F32 R92, R164, R90, R92 ;  /* 0x0000005aa45c723c */ /* 0x000fe2000000185c */
[----:B------:R-:W-:Y:S01]  /*6b10*/  IADD3 R164, P1, PT, R188, 0x6000, RZ ;  /* 0x00006000bca47810 */ /* 0x000fe20007f3e0ff */
[--C-:B------:R-:W-:Y:S01]  /*6b20*/  IMAD.MOV.U32 R188, RZ, RZ, R76.reuse ;  /* 0x000000ffffbc7224 */ /* 0x100fe200078e004c */
[----:B------:R-:W-:Y:S02]  /*6b30*/  IADD3 R166, P2, PT, R196, 0x6000, RZ ;  /* 0x00006000c4a67810 */ /* 0x000fe40007f5e0ff */
[----:B------:R-:W-:Y:S02]  /*6b40*/  IADD3.X R165, PT, PT, RZ, R189, RZ, P1, !PT ;  /* 0x000000bdffa57210 */ /* 0x000fe40000ffe4ff */
[-C--:B------:R-:W-:Y:S01]  /*6b50*/  MOV R189, R78.reuse ;  /* 0x0000004e00bd7202 */ /* 0x080fe20000000f00 */
[----:B------:R-:W-:Y:S01]  /*6b60*/  HMMA.16816.F32 R152, R160, R88, R152 ;  /* 0x00000058a098723c */ /* 0x000fe20000001898 */
[--C-:B------:R-:W-:Y:S01]  /*6b70*/  IMAD.MOV.U32 R160, RZ, RZ, R76.reuse ;  /* 0x000000ffffa07224 */ /* 0x100fe200078e004c */
[-C--:B------:R-:W-:Y:S01]  /*6b80*/  MOV R161, R78.reuse ;  /* 0x0000004e00a17202 */ /* 0x080fe20000000f00 */
[----:B------:R-:W-:Y:S01]  /*6b90*/  IMAD.MOV.U32 R162, RZ, RZ, R77 ;  /* 0x000000ffffa27224 */ /* 0x000fe200078e004d */
[----:B------:R-:W-:Y:S01]  /*6ba0*/  MOV R163, R79 ;  /* 0x0000004f00a37202 */ /* 0x000fe20000000f00 */
[----:B------:R-:W-:Y:S01]  /*6bb0*/  IMAD.MOV.U32 R88, RZ, RZ, R76 ;  /* 0x000000ffff587224 */ /* 0x000fe200078e004c */
[----:B------:R-:W-:Y:S01]  /*6bc0*/  MOV R89, R78 ;  /* 0x0000004e00597202 */ /* 0x000fe20000000f00 */
[----:B------:R-:W-:Y:S01]  /*6bd0*/  IMAD.X R167, RZ, RZ, R197, P2 ;  /* 0x000000ffffa77224 */ /* 0x000fe200010e06c5 */
[----:B------:R-:W-:Y:S01]  /*6be0*/  MOV R164, R164 ;  /* 0x000000a400a47202 */ /* 0x000fe20000000f00 */
[----:B------:R-:W-:-:S02]  /*6bf0*/  IMAD.MOV.U32 R165, RZ, RZ, R74 ;  /* 0x000000ffffa57224 */ /* 0x000fc400078e004a */
[----:B------:R-:W-:Y:S01]  /*6c00*/  HMMA.16816.F32 R108, R160, R90, R108 ;  /* 0x0000005aa06c723c */ /* 0x000fe2000000186c */
[----:B------:R1:W2:Y:S01]  /*6c10*/  LDSM.16.M88.4 R160, [R10] ;  /* 0x000000000aa0783b */ /* 0x0002a20000000200 */
[----:B------:R-:W-:Y:S01]  /*6c20*/  IMAD.MOV.U32 R90, RZ, RZ, R77 ;  /* 0x000000ffff5a7224 */ /* 0x000fe200078e004d */
[----:B------:R-:W-:Y:S01]  /*6c30*/  MOV R91, R79 ;  /* 0x0000004f005b7202 */ /* 0x000fe20000000f00 */
[----:B------:R-:W-:-:S04]  /*6c40*/  DEPBAR.LE SB0, 0x0 ;  /* 0x000080000000791a */ /* 0x000fc80000000000 */
[----:B------:R-:W-:Y:S01]  /*6c50*/  BAR.SYNC.DEFER_BLOCKING 0x0 ;  /* 0x0000000000007b1d */ /* 0x000fe20000010000 */
[----:B-1----:R-:W-:Y:S02]  /*6c60*/  IADD3 R10, P3, PT, R194, 0x6000, RZ ;  /* 0x00006000c20a7810 */ /* 0x002fe40007f7e0ff */
[----:B------:R-:W-:Y:S01]  /*6c70*/  MOV R166, R166 ;  /* 0x000000a600a67202 */ /* 0x000fe20000000f00 */
[----:B------:R-:W-:Y:S01]  /*6c80*/  IMAD.MOV.U32 R167, RZ, RZ, R75 ;  /* 0x000000ffffa77224 */ /* 0x000fe200078e004b */
[----:B------:R-:W-:-:S04]  /*6c90*/  IADD3.X R11, PT, PT, RZ, R195, RZ, P3, !PT ;  /* 0x000000c3ff0b7210 */ /* 0x000fc80001ffe4ff */
[----:B------:R-:W-:Y:S01]  /*6ca0*/  MOV R10, R10 ;  /* 0x0000000a000a7202 */ /* 0x000fe20000000f00 */
[----:B------:R-:W-:Y:S01]  /*6cb0*/  @!PT LDS RZ, [RZ] ;  /* 0x00000000fffff984 */ /* 0x000fe20000000800 */
[----:B------:R-:W-:Y:S01]  /*6cc0*/  @!PT LDS RZ, [RZ] ;  /* 0x00000000fffff984 */ /* 0x000fe20000000800 */
[----:B------:R-:W-:Y:S01]  /*6cd0*/  @!PT LDS RZ, [RZ] ;  /* 0x00000000fffff984 */ /* 0x000fe20000000800 */
[----:B------:R1:W-:Y:S04]  /*6ce0*/  @!P0 LDGSTS.E.BYPASS.128 [R4], desc[UR10][R206.64+0x80] ;  /* 0x00000080ce048fae */ /* 0x0003e8000b98180a */
[----:B------:R-:W-:Y:S04]  /*6cf0*/  @!P0 LDGSTS.E.BYPASS.128 [R3], desc[UR10][R204.64+0x80] ;  /* 0x00000080cc038fae */ /* 0x000fe8000b98180a */
[----:B------:R3:W-:Y:S01]  /*6d00*/  @!P0 LDGSTS.E.BYPASS.128 [R2], desc[UR10][R202.64+0x80] ;  /* 0x00000080ca028fae */ /* 0x0007e2000b98180a */
[----:B--2---:R-:W-:Y:S01]  /*6d10*/  HMMA.16816.F32 R12, R88, R160, R12 ;  /* 0x000000a0580c723c */ /* 0x004fe2000000180c */
[----:B------:R-:W-:Y:S01]  /*6d20*/  IMAD.MOV.U32 R88, RZ, RZ, R68 ;  /* 0x000000ffff587224 */ /* 0x000fe200078e0044 */
[----:B------:R-:W-:Y:S01]  /*6d30*/  MOV R89, R70 ;  /* 0x0000004600597202 */ /* 0x000fe20000000f00 */
[----:B------:R-:W-:Y:S01]  /*6d40*/  IMAD.MOV.U32 R90, RZ, RZ, R69 ;  /* 0x000000ffff5a7224 */ /* 0x000fe200078e0045 */
[----:B------:R-:W-:Y:S01]  /*6d50*/  MOV R91, R71 ;  /* 0x00000047005b7202 */ /* 0x000fe20000000f00 */
[----:B------:R2:W-:Y:S01]  /*6d60*/  @!P0 LDGSTS.E.BYPASS.128 [R0], desc[UR10][R200.64+0x80] ;  /* 0x00000080c8008fae */ /* 0x0005e2000b98180a */
[----:B-1----:R-:W-:-:S02]  /*6d70*/  IADD3 R4, P0, PT, R192, 0x6000, RZ ;  /* 0x00006000c0047810 */ /* 0x002fc40007f1e0ff */
[----:B------:R-:W-:Y:S01]  /*6d80*/  HMMA.16816.F32 R64, R188, R162, R64 ;  /* 0x000000a2bc40723c */ /* 0x000fe20000001840 */
[----:B------:R1:W4:Y:S02]  /*6d90*/  LDSM.16.M88.4 R76, [R164] ;  /* 0x00000000a44c783b */ /* 0x0003240000000200 */
[----:B------:R-:W-:Y:S01]  /*6da0*/  IMAD.X R5, RZ, RZ, R193, P0 ;  /* 0x000000ffff057224 */ /* 0x000fe200000e06c1 */
[----:B---3--:R-:W-:-:S04]  /*6db0*/  IADD3 R2, P0, PT, R198, 0x6000, RZ ;  /* 0x00006000c6027810 */ /* 0x008fc80007f1e0ff */
[-C--:B------:R-:W-:Y:S01]  /*6dc0*/  HMMA.16816.F32 R16, R88, R160.reuse, R16 ;  /* 0x000000a05810723c */ /* 0x080fe20000001810 */
[----:B------:R-:W-:Y:S01]  /*6dd0*/  MOV R88, R40 ;  /* 0x0000002800587202 */ /* 0x000fe20000000f00 */
[----:B------:R-:W-:Y:S01]  /*6de0*/  IMAD.MOV.U32 R89, RZ, RZ, R42 ;  /* 0x000000ffff597224 */ /* 0x000fe200078e002a */
[----:B------:R-:W-:Y:S01]  /*6df0*/  MOV R90, R41 ;  /* 0x00000029005a7202 */ /* 0x000fe20000000f00 */
[----:B------:R-:W-:Y:S01]  /*6e00*/  IMAD.MOV.U32 R91, RZ, RZ, R43 ;  /* 0x000000ffff5b7224 */ /* 0x000fe200078e002b */
[----:B------:R-:W-:Y:S02]  /*6e10*/  MOV R4, R4 ;  /* 0x0000000400047202 */ /* 0x000fe40000000f00 */
[----:B-1----:R-:W-:Y:S02]  /*6e20*/  MOV R164, R72 ;  /* 0x0000004800a47202 */ /* 0x002fe40000000f00 */
[----:B------:R-:W-:Y:S02]  /*6e30*/  IADD3.X R3, PT, PT, RZ, R199, RZ, P0, !PT ;  /* 0x000000c7ff037210 */ /* 0x000fe400007fe4ff */
[----:B------:R-:W-:Y:S01]  /*6e40*/  HMMA.16816.F32 R20, R88, R160, R20 ;  /* 0x000000a05814723c */ /* 0x000fe20000001814 */
[----:B------:R-:W-:Y:S01]  /*6e50*/  IMAD.MOV.U32 R88, RZ, RZ, R72 ;  /* 0x000000ffff587224 */ /* 0x000fe200078e0048 */
[----:B------:R-:W-:Y:S01]  /*6e60*/  MOV R89, R74 ;  /* 0x0000004a00597202 */ /* 0x000fe20000000f00 */
[----:B------:R-:W-:Y:S01]  /*6e70*/  IMAD.MOV.U32 R90, RZ, RZ, R73 ;  /* 0x000000ffff5a7224 */ /* 0x000fe200078e0049 */
[----:B------:R-:W-:-:S02]  /*6e80*/  MOV R91, R75 ;  /* 0x0000004b005b7202 */ /* 0x000fc40000000f00 */
[----:B------:R-:W-:Y:S02]  /*6e90*/  MOV R2, R2 ;  /* 0x0000000200027202 */ /* 0x000fe40000000f00 */
[C---:B--2---:R-:W-:Y:S02]  /*6ea0*/  SHF.L.U32 R0, R185.reuse, 0x2, RZ ;  /* 0x00000002b9007819 */ /* 0x044fe400000006ff */
[----:B------:R-:W-:Y:S01]  /*6eb0*/  LOP3.LUT R185, R185, 0x7f, RZ, 0xc0, !PT ;  /* 0x0000007fb9b97812 */ /* 0x000fe200078ec0ff */
[----:B------:R-:W-:Y:S01]  /*6ec0*/  HMMA.16816.F32 R24, R88, R160, R24 ;  /* 0x000000a05818723c */ /* 0x000fe20000001818 */
[----:B------:R-:W-:Y:S01]  /*6ed0*/  MOV R88, R168 ;  /* 0x000000a800587202 */ /* 0x000fe20000000f00 */
[----:B------:R-:W-:Y:S01]  /*6ee0*/  IMAD.MOV.U32 R168, RZ, RZ, R68 ;  /* 0x000000ffffa87224 */ /* 0x000fe200078e0044 */
[----:B------:R-:W-:Y:S02]  /*6ef0*/  MOV R169, R70 ;  /* 0x0000004600a97202 */ /* 0x000fe40000000f00 */
[----:B------:R1:W2:Y:S01]  /*6f00*/  LDSM.16.M88.4 R68, [R166] ;  /* 0x00000000a644783b */ /* 0x0002a20000000200 */
[----:B------:R-:W-:-:S03]  /*6f10*/  LOP3.LUT R0, R0, 0x1fc, RZ, 0xc0, !PT ;  /* 0x000001fc00007812 */ /* 0x000fc600078ec0ff */
[----:B------:R-:W3:Y:S01]  /*6f20*/  LDSM.16.M88.4 R88, [R88] ;  /* 0x000000005858783b */ /* 0x000ee20000000200 */
[-C--:B------:R-:W-:Y:S01]  /*6f30*/  HMMA.16816.F32 R28, R168, R162.reuse, R28 ;  /* 0x000000a2a81c723c */ /* 0x080fe2000000181c */
[----:B------:R-:W-:Y:S01]  /*6f40*/  MOV R168, R40 ;  /* 0x0000002800a87202 */ /* 0x000fe20000000f00 */
[----:B------:R-:W-:Y:S01]  /*6f50*/  IMAD.MOV.U32 R169, RZ, RZ, R42 ;  /* 0x000000ffffa97224 */ /* 0x000fe200078e002a */
[----:B------:R-:W-:Y:S01]  /*6f60*/  MOV R170, R41 ;  /* 0x0000002900aa7202 */ /* 0x000fe20000000f00 */
[----:B------:R-:W-:Y:S01]  /*6f70*/  IMAD.MOV.U32 R171, RZ, RZ, R43 ;  /* 0x000000ffffab7224 */ /* 0x000fe200078e002b */
[----:B-1----:R-:W-:Y:S01]  /*6f80*/  MOV R166, R73 ;  /* 0x0000004900a67202 */ /* 0x002fe20000000f00 */
[----:B------:R-:W1:Y:S01]  /*6f90*/  LDSM.16.M88.4 R40, [R10] ;  /* 0x000000000a28783b */ /* 0x000e620000000200 */
[----:B----4-:R-:W-:Y:S01]  /*6fa0*/  MOV R160, R76 ;  /* 0x0000004c00a07202 */ /* 0x010fe20000000f00 */
[----:B------:R-:W-:Y:S02]  /*6fb0*/  IMAD.MOV.U32 R161, RZ, RZ, R78 ;  /* 0x000000ffffa17224 */ /* 0x000fe400078e004e */
[----:B------:R-:W4:Y:S01]  /*6fc0*/  LDSM.16.M88.4 R72, [R4] ;  /* 0x000000000448783b */ /* 0x000f220000000200 */
[----:B------:R-:W-:Y:S01]  /*6fd0*/  HMMA.16816.F32 R32, R168, R162, R32 ;  /* 0x000000a2a820723c */ /* 0x000fe20000001820 */
[----:B------:R-:W-:-:S02]  /*6fe0*/  IMAD R0, R179, 0x200, R0 ;  /* 0x00000200b3007824 */ /* 0x000fc400078e0200 */
[----:B------:R-:W-:Y:S01]  /*6ff0*/  VIADD R179, R179, UR4 ;  /* 0x00000004b3b37c36 */ /* 0x000fe20008000000 */
[----:B------:R-:W-:Y:S01]  /*7000*/  UMOV UR4, 0x1000 ;  /* 0x0000100000047882 */ /* 0x000fe20000000000 */
[----:B------:R-:W-:-:S03]  /*7010*/  IMAD.IADD R0, R181, 0x1, R0 ;  /* 0x00000001b5007824 */ /* 0x000fc600078e0200 */
[----:B------:R-:W-:Y:S01]  /*7020*/  HMMA.16816.F32 R36, R164, R162, R36 ;  /* 0x000000a2a424723c */ /* 0x000fe20000001824 */
[----:B------:R-:W-:Y:S01]  /*7030*/  MOV R162, R77 ;  /* 0x0000004d00a27202 */ /* 0x000fe20000000f00 */
[----:B------:R-:W-:Y:S02]  /*7040*/  IMAD.MOV.U32 R163, RZ, RZ, R79 ;  /* 0x000000ffffa37224 */ /* 0x000fe400078e004f */
[----:B--2---:R-:W-:Y:S01]  /*7050*/  IMAD.MOV.U32 R164, RZ, RZ, R68 ;  /* 0x000000ffffa47224 */ /* 0x004fe200078e0044 */
[----:B------:R-:W-:Y:S01]  /*7060*/  MOV R165, R70 ;  /* 0x0000004600a57202 */ /* 0x000fe20000000f00 */
[----:B------:R-:W-:Y:S01]  /*7070*/  IMAD.MOV.U32 R166, RZ, RZ, R69 ;  /* 0x000000ffffa67224 */ /* 0x000fe200078e0045 */
[----:B------:R-:W-:Y:S02]  /*7080*/  MOV R167, R71 ;  /* 0x0000004700a77202 */ /* 0x000fe40000000f00 */
[----:B---3--:R-:W-:Y:S01]  /*7090*/  HMMA.16816.F32 R44, R160, R88, R44 ;  /* 0x00000058a02c723c */ /* 0x008fe2000000182c */
[----:B------:R-:W-:Y:S01]  /*70a0*/  MOV R160, R68 ;  /* 0x0000004400a07202 */ /* 0x000fe20000000f00 */
[----:B------:R-:W-:Y:S01]  /*70b0*/  IMAD.MOV.U32 R161, RZ, RZ, R70 ;  /* 0x000000ffffa17224 */ /* 0x000fe200078e0046 */
[----:B------:R-:W-:Y:S01]  /*70c0*/  MOV R162, R69 ;  /* 0x0000004500a27202 */ /* 0x000fe20000000f00 */
[----:B------:R-:W-:-:S02]  /*70d0*/  IMAD.MOV.U32 R163, RZ, RZ, R71 ;  /* 0x000000ffffa37224 */ /* 0x000fc400078e0047 */
[----:B-1----:R-:W-:Y:S02]  /*70e0*/  IMAD.MOV.U32 R9, RZ, RZ, R42 ;  /* 0x000000ffff097224 */ /* 0x002fe400078e002a */
[----:B------:R-:W-:Y:S01]  /*70f0*/  HMMA.16816.F32 R80, R164, R90, R80 ;  /* 0x0000005aa450723c */ /* 0x000fe20000001850 */
[----:B------:R-:W-:Y:S01]  /*7100*/  IMAD.MOV.U32 R164, RZ, RZ, R40 ;  /* 0x000000ffffa47224 */ /* 0x000fe200078e0028 */
[----:B------:R-:W-:Y:S01]  /*7110*/  MOV R165, R42 ;  /* 0x0000002a00a57202 */ /* 0x000fe20000000f00 */
[----:B------:R-:W-:Y:S01]  /*7120*/  IMAD.MOV.U32 R166, RZ, RZ, R41 ;  /* 0x000000ffffa67224 */ /* 0x000fe200078e0029 */
[----:B------:R-:W-:Y:S01]  /*7130*/  MOV R167, R43 ;  /* 0x0000002b00a77202 */ /* 0x000fe20000000f00 */
[--C-:B------:R-:W-:Y:S01]  /*7140*/  IMAD.MOV.U32 R11, RZ, RZ, R43.reuse ;  /* 0x000000ffff0b7224 */ /* 0x100fe200078e002b */
[-C--:B------:R-:W-:Y:S02]  /*7150*/  MOV R10, R41.reuse ;  /* 0x00000029000a7202 */ /* 0x080fe40000000f00 */
[----:B------:R-:W-:Y:S01]  /*7160*/  HMMA.16816.F32 R48, R160, R88, R48 ;  /* 0x00000058a030723c */ /* 0x000fe20000001830 */
[----:B------:R-:W-:Y:S01]  /*7170*/  MOV R160, R40 ;  /* 0x0000002800a07202 */ /* 0x000fe20000000f00 */
[----:B------:R-:W-:Y:S01]  /*7180*/  IMAD.MOV.U32 R161, RZ, RZ, R42 ;  /* 0x000000ffffa17224 */ /* 0x000fe200078e002a */
[----:B------:R-:W-:Y:S01]  /*7190*/  MOV R162, R41 ;  /* 0x0000002900a27202 */ /* 0x000fe20000000f00 */
[----:B------:R-:W-:Y:S01]  /*71a0*/  IMAD.MOV.U32 R163, RZ, RZ, R43 ;  /* 0x000000ffffa37224 */ /* 0x000fe200078e002b */
[----:B------:R-:W-:-:S02]  /*71b0*/  F2FP.F16.F32.PACK_AB R44, R45, R44 ;  /* 0x0000002c2d2c723e */ /* 0x000fc400000000ff */
[----:B------:R-:W-:Y:S01]  /*71c0*/  F2FP.F16.F32.PACK_AB R46, R47, R46 ;  /* 0x0000002e2f2e723e */ /* 0x000fe200000000ff */
[----:B------:R-:W-:Y:S01]  /*71d0*/  HMMA.16816.F32 R84, R164, R90, R84 ;  /* 0x0000005aa454723c */ /* 0x000fe20000001854 */
[----:B----4-:R-:W-:Y:S01]  /*71e0*/  IMAD.MOV.U32 R164, RZ, RZ, R72 ;  /* 0x000000ffffa47224 */ /* 0x010fe200078e0048 */
[----:B------:R-:W-:Y:S01]  /*71f0*/  MOV R165, R74 ;  /* 0x0000004a00a57202 */ /* 0x000fe20000000f00 */
[----:B------:R-:W-:Y:S01]  /*7200*/  IMAD.MOV.U32 R166, RZ, RZ, R73 ;  /* 0x000000ffffa67224 */ /* 0x000fe200078e0049 */
[----:B------:R-:W-:Y:S02]  /*7210*/  MOV R167, R75 ;  /* 0x0000004b00a77202 */ /* 0x000fe40000000f00 */
[----:B------:R-:W-:Y:S02]  /*7220*/  PRMT R4, R46, 0x7632, R4 ;  /* 0x000076322e047816 */ /* 0x000fe40000000004 */
        /* <DEDUP_REMOVED lines=8> */
[----:B------:R-:W-:Y:S02]  /*72b0*/  F2FP.F16.F32.PACK_AB R50, R51, R50 ;  /* 0x000000323332723e */ /* 0x000fe400000000ff */
[----:B------:R-:W-:Y:S02]  /*72c0*/  F2FP.F16.F32.PACK_AB R82, R83, R82 ;  /* 0x000000525352723e */ /* 0x000fe400000000ff */
[----:B------:R-:W-:Y:S02]  /*72d0*/  F2FP.F16.F32.PACK_AB R84, R85, R84 ;  /* 0x000000545554723e */ /* 0x000fe400000000ff */
[----:B------:R-:W-:Y:S01]  /*72e0*/  F2FP.F16.F32.PACK_AB R86, R87, R86 ;  /* 0x000000565756723e */ /* 0x000fe200000000ff */
[----:B------:R-:W-:Y:S01]  /*72f0*/  HMMA.16816.F32 R56, R160, R88, R56 ;  /* 0x00000058a038723c */ /* 0x000fe20000001838 */
[--C-:B------:R-:W-:Y:S01]  /*7300*/  IMAD.MOV.U32 R160, RZ, RZ, R76.reuse ;  /* 0x000000ffffa07224 */ /* 0x100fe200078e004c */
[-C--:B------:R-:W-:Y:S01]  /*7310*/  MOV R161, R78.reuse ;  /* 0x0000004e00a17202 */ /* 0x080fe20000000f00 */
[----:B------:R-:W-:Y:S01]  /*7320*/  IMAD.MOV.U32 R162, RZ, RZ, R77 ;  /* 0x000000ffffa27224 */ /* 0x000fe200078e004d */
[----:B------:R-:W-:Y:S01]  /*7330*/  MOV R163, R79 ;  /* 0x0000004f00a37202 */ /* 0x000fe20000000f00 */
[----:B------:R-:W-:Y:S01]  /*7340*/  IMAD.MOV.U32 R88, RZ, RZ, R76 ;  /* 0x000000ffff587224 */ /* 0x000fe200078e004c */
[----:B------:R-:W-:-:S02]  /*7350*/  MOV R89, R78 ;  /* 0x0000004e00597202 */ /* 0x000fc40000000f00 */
[----:B------:R-:W-:Y:S02]  /*7360*/  F2FP.F16.F32.PACK_AB R52, R53, R52 ;  /* 0x000000343534723e */ /* 0x000fe400000000ff */
[----:B------:R-:W-:Y:S01]  /*7370*/  F2FP.F16.F32.PACK_AB R54, R55, R54 ;  /* 0x000000363736723e */ /* 0x000fe200000000ff */
[----:B------:R-:W-:Y:S01]  /*7380*/  HMMA.16816.F32 R60, R160, R90, R60 ;  /* 0x0000005aa03c723c */ /* 0x000fe2000000183c */
[----:B------:R1:W2:Y:S01]  /*7390*/  LDSM.16.M88.4 R160, [R2] ;  /* 0x0000000002a0783b */ /* 0x0002a20000000200 */
[----:B------:R-:W-:Y:S01]  /*73a0*/  IMAD.MOV.U32 R90, RZ, RZ, R77 ;  /* 0x000000ffff5a7224 */ /* 0x000fe200078e004d */
[----:B------:R-:W-:Y:S02]  /*73b0*/  MOV R91, R79 ;  /* 0x0000004f005b7202 */ /* 0x000fe40000000f00 */
[----:B------:R-:W-:Y:S02]  /*73c0*/  F2FP.F16.F32.PACK_AB R156, R157, R156 ;  /* 0x0000009c9d9c723e */ /* 0x000fe400000000ff */
[----:B------:R-:W-:-:S02]  /*73d0*/  F2FP.F16.F32.PACK_AB R158, R159, R158 ;  /* 0x0000009e9f9e723e */ /* 0x000fc400000000ff */
[----:B-1----:R-:W-:Y:S02]  /*73e0*/  IADD3 R2, P0, PT, R208, 0x6000, RZ ;  /* 0x00006000d0027810 */ /* 0x002fe40007f1e0ff */
[----:B------:R-:W-:Y:S02]  /*73f0*/  F2FP.F16.F32.PACK_AB R56, R57, R56 ;  /* 0x000000383938723e */ /* 0x000fe400000000ff */
[----:B------:R-:W-:Y:S01]  /*7400*/  F2FP.F16.F32.PACK_AB R58, R59, R58 ;  /* 0x0000003a3b3a723e */ /* 0x000fe200000000ff */
[----:B------:R-:W-:-:S05]  /*7410*/  IMAD.X R3, RZ, RZ, R209, P0 ;  /* 0x000000ffff037224 */ /* 0x000fca00000e06d1 */
[----:B------:R-:W-:Y:S02]  /*7420*/  MOV R2, R2 ;  /* 0x0000000200027202 */ /* 0x000fe40000000f00 */
[----:B------:R-:W-:Y:S02]  /*7430*/  F2FP.F16.F32.PACK_AB R60, R61, R60 ;  /* 0x0000003c3d3c723e */ /* 0x000fe400000000ff */
[----:B------:R-:W-:Y:S01]  /*7440*/  F2FP.F16.F32.PACK_AB R62, R63, R62 ;  /* 0x0000003e3f3e723e */ /* 0x000fe200000000ff */
[----:B------:R1:W3:Y:S03]  /*7450*/  LDSM.16.M88.4 R164, [R2] ;  /* 0x0000000002a4783b */ /* 0x0002e60000000200 */
[----:B------:R-:W-:Y:S02]  /*7460*/  PRMT R5, R62, 0x7632, R5 ;  /* 0x000076323e057816 */ /* 0x000fe40000000005 */
[----:B-1----:R-:W-:-:S04]  /*7470*/  IADD3 R2, P0, PT, R210, 0x6000, RZ ;  /* 0x00006000d2027810 */ /* 0x002fc80007f1e0ff */
[----:B------:R-:W-:-:S04]  /*7480*/  IADD3.X R3, PT, PT, RZ, R211, RZ, P0, !PT ;  /* 0x000000d3ff037210 */ /* 0x000fc800007fe4ff */
[----:B------:R-:W-:Y:S01]  /*7490*/  MOV R2, R2 ;  /* 0x0000000200027202 */ /* 0x000fe20000000f00 */
[-C--:B--2---:R-:W-:Y:S01]  /*74a0*/  HMMA.16816.F32 R100, R88, R160.reuse, R100 ;  /* 0x000000a05864723c */ /* 0x084fe20000001864 */
[----:B------:R-:W-:Y:S01]  /*74b0*/  IMAD.MOV.U32 R88, RZ, RZ, R68 ;  /* 0x000000ffff587224 */ /* 0x000fe200078e0044 */
[----:B------:R-:W-:Y:S01]  /*74c0*/  MOV R89, R70 ;  /* 0x0000004600597202 */ /* 0x000fe20000000f00 */
[----:B------:R-:W-:Y:S01]  /*74d0*/  IMAD.MOV.U32 R90, RZ, RZ, R69 ;  /* 0x000000ffff5a7224 */ /* 0x000fe200078e0045 */
[----:B------:R-:W-:Y:S02]  /*74e0*/  MOV R91, R71 ;  /* 0x00000047005b7202 */ /* 0x000fe40000000f00 */
[----:B------:R-:W-:Y:S02]  /*74f0*/  LOP3.LUT R3, R8, 0xff00, RZ, 0xc0, !PT ;  /* 0x0000ff0008037812 */ /* 0x000fe400078ec0ff */
[----:B------:R-:W-:Y:S02]  /*7500*/  MOV R8, R40 ;  /* 0x0000002800087202 */ /* 0x000fe40000000f00 */
[----:B------:R-:W-:Y:S01]  /*7510*/  LEA R6, R6, R3, 0xe ;  /* 0x0000000306067211 */ /* 0x000fe200078e70ff */
[----:B------:R-:W-:Y:S01]  /*7520*/  HMMA.16816.F32 R112, R88, R160, R112 ;  /* 0x000000a05870723c */ /* 0x000fe20000001870 */
[----:B------:R-:W-:Y:S01]  /*7530*/  IMAD.MOV.U32 R88, RZ, RZ, R40 ;  /* 0x000000ffff587224 */ /* 0x000fe200078e0028 */
[----:B------:R-:W-:Y:S01]  /*7540*/  MOV R89, R42 ;  /* 0x0000002a00597202 */ /* 0x000fe20000000f00 */
[----:B------:R-:W-:Y:S01]  /*7550*/  IMAD.MOV.U32 R90, RZ, RZ, R41 ;  /* 0x000000ffff5a7224 */ /* 0x000fe200078e0029 */
[----:B------:R-:W-:-:S02]  /*7560*/  MOV R91, R43 ;  /* 0x0000002b005b7202 */ /* 0x000fc40000000f00 */
[----:B------:R-:W-:Y:S02]  /*7570*/  LEA.HI R6, R7, R6, RZ, 0x1f ;  /* 0x0000000607067211 */ /* 0x000fe400078ff8ff */
[----:B------:R-:W-:Y:S02]  /*7580*/  PRMT R3, R60, 0x7632, R3 ;  /* 0x000076323c037816 */ /* 0x000fe40000000003 */
[----:B------:R-:W-:Y:S01]  /*7590*/  LEA R6, R173, R6, 0x1 ;  /* 0x00000006ad067211 */ /* 0x000fe200078e08ff */
[----:B------:R-:W-:Y:S01]  /*75a0*/  HMMA.16816.F32 R116, R88, R160, R116 ;  /* 0x000000a05874723c */ /* 0x000fe20000001874 */
[----:B------:R-:W-:Y:S01]  /*75b0*/  IMAD.MOV.U32 R88, RZ, RZ, R72 ;  /* 0x000000ffff587224 */ /* 0x000fe200078e0048 */
[----:B------:R-:W-:Y:S01]  /*75c0*/  MOV R89, R74 ;  /* 0x0000004a00597202 */ /* 0x000fe20000000f00 */
[----:B------:R-:W-:Y:S01]  /*75d0*/  IMAD.MOV.U32 R90, RZ, RZ, R73 ;  /* 0x000000ffff5a7224 */ /* 0x000fe200078e0049 */
[----:B------:R-:W-:Y:S02]  /*75e0*/  MOV R91, R75 ;  /* 0x0000004b005b7202 */ /* 0x000fe40000000f00 */
[----:B------:R-:W-:-:S02]  /*75f0*/  LEA R181, R6, R181, 0x1 ;  /* 0x000000b506b57211 */ /* 0x000fc400078e08ff */
[----:B------:R-:W-:Y:S02]  /*7600*/  F2FP.F16.F32.PACK_AB R100, R101, R100 ;  /* 0x000000646564723e */ /* 0x000fe400000000ff */
[----:B------:R-:W-:Y:S01]  /*7610*/  F2FP.F16.F32.PACK_AB R102, R103, R102 ;  /* 0x000000666766723e */ /* 0x000fe200000000ff */
[----:B------:R-:W-:Y:S01]  /*7620*/  HMMA.16816.F32 R120, R88, R160, R120 ;  /* 0x000000a05878723c */ /* 0x000fe20000001878 */
[----:B------:R-:W-:Y:S01]  /*7630*/  MOV R88, R76 ;  /* 0x0000004c00587202 */ /* 0x000fe20000000f00 */
[----:B------:R-:W-:Y:S01]  /*7640*/  IMAD.MOV.U32 R89, RZ, RZ, R78 ;  /* 0x000000ffff597224 */ /* 0x000fe200078e004e */
[----:B------:R-:W-:Y:S01]  /*7650*/  MOV R90, R77 ;  /* 0x0000004d005a7202 */ /* 0x000fe20000000f00 */
[----:B------:R-:W-:Y:S01]  /*7660*/  IMAD.MOV.U32 R91, RZ, RZ, R79 ;  /* 0x000000ffff5b7224 */ /* 0x000fe200078e004f */
[----:B------:R-:W-:Y:S01]  /*7670*/  MOV R161, R70 ;  /* 0x0000004600a17202 */ /* 0x000fe20000000f00 */
[----:B------:R-:W-:Y:S01]  /*7680*/  IMAD.MOV.U32 R160, RZ, RZ, R68 ;  /* 0x000000ffffa07224 */ /* 0x000fe200078e0044 */
[----:B------:R-:W-:-:S02]  /*7690*/  F2FP.F16.F32.PACK_AB R112, R113, R112 ;  /* 0x000000707170723e */ /* 0x000fc400000000ff */
[----:B------:R-:W-:Y:S02]  /*76a0*/  F2FP.F16.F32.PACK_AB R114, R115, R114 ;  /* 0x000000727372723e */ /* 0x000fe400000000ff */
[----:B------:R-:W-:Y:S01]  /*76b0*/  HMMA.16816.F32 R124, R88, R162, R124 ;  /* 0x000000a2587c723c */ /* 0x000fe2000000187c */
[----:B------:R-:W-:Y:S01]  /*76c0*/  MOV R88, R68 ;  /* 0x0000004400587202 */ /* 0x000fe20000000f00 */
[----:B------:R-:W-:Y:S01]  /*76d0*/  IMAD.MOV.U32 R89, RZ, RZ, R70 ;  /* 0x000000ffff597224 */ /* 0x000fe200078e0046 */
[----:B------:R-:W-:Y:S01]  /*76e0*/  MOV R90, R69 ;  /* 0x00000045005a7202 */ /* 0x000fe20000000f00 */
[----:B------:R-:W-:Y:S01]  /*76f0*/  IMAD.MOV.U32 R91, RZ, RZ, R71 ;  /* 0x000000ffff5b7224 */ /* 0x000fe200078e0047 */
[----:B------:R-:W-:Y:S02]  /*7700*/  F2FP.F16.F32.PACK_AB R116, R117, R116 ;  /* 0x000000747574723e */ /* 0x000fe400000000ff */
[----:B------:R-:W-:Y:S02]  /*7710*/  F2FP.F16.F32.PACK_AB R118, R119, R118 ;  /* 0x000000767776723e */ /* 0x000fe400000000ff */
[----:B------:R-:W-:-:S02]  /*7720*/  F2FP.F16.F32.PACK_AB R120, R121, R120 ;  /* 0x000000787978723e */ /* 0x000fc400000000ff */
[-C--:B------:R-:W-:Y:S01]  /*7730*/  HMMA.16816.F32 R128, R88, R162.reuse, R128 ;  /* 0x000000a25880723c */ /* 0x080fe20000001880 */
[----:B------:R-:W-:Y:S01]  /*7740*/  MOV R88, R40 ;  /* 0x0000002800587202 */ /* 0x000fe20000000f00 */
[----:B------:R-:W-:Y:S01]  /*7750*/  IMAD.MOV.U32 R89, RZ, RZ, R42 ;  /* 0x000000ffff597224 */ /* 0x000fe200078e002a */
[----:B------:R-:W-:Y:S01]  /*7760*/  MOV R90, R41 ;  /* 0x00000029005a7202 */ /* 0x000fe20000000f00 */
[----:B------:R-:W-:Y:S01]  /*7770*/  IMAD.MOV.U32 R91, RZ, RZ, R43 ;  /* 0x000000ffff5b7224 */ /* 0x000fe200078e002b */
[----:B------:R-:W-:Y:S02]  /*7780*/  F2FP.F16.F32.PACK_AB R122, R123, R122 ;  /* 0x0000007a7b7a723e */ /* 0x000fe400000000ff */
[----:B------:R-:W-:Y:S02]  /*7790*/  IADD3 R7, PT, PT, R179, 0x6, RZ ;  /* 0x00000006b3077810 */ /* 0x000fe40007ffe0ff */
[----:B------:R-:W-:Y:S02]  /*77a0*/  F2FP.F16.F32.PACK_AB R124, R125, R124 ;  /* 0x0000007c7d7c723e */ /* 0x000fe400000000ff */
[----:B------:R-:W-:Y:S01]  /*77b0*/  HMMA.16816.F32 R132, R88, R162, R132 ;  /* 0x000000a25884723c */ /* 0x000fe20000001884 */
[----:B------:R-:W-:Y:S01]  /*77c0*/  MOV R88, R72 ;  /* 0x0000004800587202 */ /* 0x000fe20000000f00 */
[----:B------:R-:W-:Y:S01]  /*77d0*/  IMAD.MOV.U32 R89, RZ, RZ, R74 ;  /* 0x000000ffff597224 */ /* 0x000fe200078e004a */
[----:B------:R-:W-:Y:S01]  /*77e0*/  MOV R90, R73 ;  /* 0x00000049005a7202 */ /* 0x000fe20000000f00 */
[----:B------:R-:W-:Y:S01]  /*77f0*/  IMAD.MOV.U32 R91, RZ, RZ, R75 ;  /* 0x000000ffff5b7224 */ /* 0x000fe200078e004b */
[----:B------:R-:W-:-:S03]  /*7800*/  F2FP.F16.F32.PACK_AB R126, R127, R126 ;  /* 0x0000007e7f7e723e */ /* 0x000fc600000000ff */
        /* <DEDUP_REMOVED lines=8> */
[----:B------:R-:W-:Y:S02]  /*7890*/  IMAD.MOV.U32 R162, RZ, RZ, R69 ;  /* 0x000000ffffa27224 */ /* 0x000fe400078e0045 */
[----:B------:R-:W-:-:S02]  /*78a0*/  F2FP.F16.F32.PACK_AB R132, R133, R132 ;  /* 0x000000848584723e */ /* 0x000fc400000000ff */
[----:B------:R-:W-:Y:S01]  /*78b0*/  F2FP.F16.F32.PACK_AB R134, R135, R134 ;  /* 0x000000868786723e */ /* 0x000fe200000000ff */
[----:B---3--:R-:W-:Y:S01]  /*78c0*/  HMMA.16816.F32 R140, R88, R164, R140 ;  /* 0x000000a4588c723c */ /* 0x008fe2000000188c */
        /* <DEDUP_REMOVED lines=8> */
[----:B------:R-:W-:Y:S02]  /*7950*/  MOV R163, R43 ;  /* 0x0000002b00a37202 */ /* 0x000fe40000000f00 */
[----:B------:R-:W-:Y:S02]  /*7960*/  F2FP.F16.F32.PACK_AB R136, R137, R136 ;  /* 0x000000888988723e */ /* 0x000fe400000000ff */
        /* <DEDUP_REMOVED lines=21> */
[--C-:B------:R-:W-:Y:S01]  /*7ac0*/  IMAD.MOV.U32 R160, RZ, RZ, R76.reuse ;  /* 0x000000ffffa07224 */ /* 0x100fe200078e004c */
[----:B------:R-:W-:Y:S01]  /*7ad0*/  MOV R161, R78 ;  /* 0x0000004e00a17202 */ /* 0x000fe20000000f00 */
[--C-:B------:R-:W-:Y:S01]  /*7ae0*/  IMAD.MOV.U32 R162, RZ, RZ, R77.reuse ;  /* 0x000000ffffa27224 */ /* 0x100fe200078e004d */
[-C--:B------:R-:W-:Y:S02]  /*7af0*/  MOV R163, R79.reuse ;  /* 0x0000004f00a37202 */ /* 0x080fe40000000f00 */
[----:B------:R-:W-:Y:S02]  /*7b00*/  F2FP.F16.F32.PACK_AB R106, R107, R106 ;  /* 0x0000006a6b6a723e */ /* 0x000fe400000000ff */
[----:B------:R-:W-:Y:S01]  /*7b10*/  HMMA.16816.F32 R152, R88, R164, R152 ;  /* 0x000000a45898723c */ /* 0x000fe20000001898 */
[----:B------:R-:W-:Y:S01]  /*7b20*/  IMAD.MOV.U32 R88, RZ, RZ, R76 ;  /* 0x000000ffff587224 */ /* 0x000fe200078e004c */
[----:B------:R-:W-:Y:S01]  /*7b30*/  MOV R89, R78 ;  /* 0x0000004e00597202 */ /* 0x000fe20000000f00 */
[----:B------:R-:W-:Y:S01]  /*7b40*/  IMAD.MOV.U32 R90, RZ, RZ, R77 ;  /* 0x000000ffff5a7224 */ /* 0x000fe200078e004d */
[----:B------:R-:W-:-:S02]  /*7b50*/  MOV R91, R79 ;  /* 0x0000004f005b7202 */ /* 0x000fc40000000f00 */
[----:B------:R-:W-:Y:S02]  /*7b60*/  F2FP.F16.F32.PACK_AB R148, R149, R148 ;  /* 0x000000949594723e */ /* 0x000fe400000000ff */
[----:B------:R-:W-:Y:S02]  /*7b70*/  F2FP.F16.F32.PACK_AB R96, R97, R96 ;  /* 0x000000606160723e */ /* 0x000fe400000000ff */
[----:B------:R-:W-:Y:S01]  /*7b80*/  F2FP.F16.F32.PACK_AB R150, R151, R150 ;  /* 0x000000969796723e */ /* 0x000fe200000000ff */
[----:B------:R-:W-:Y:S01]  /*7b90*/  HMMA.16816.F32 R108, R88, R166, R108 ;  /* 0x000000a6586c723c */ /* 0x000fe2000000186c */
[----:B------:R1:W2:Y:S01]  /*7ba0*/  LDSM.16.M88.4 R88, [R2] ;  /* 0x000000000258783b */ /* 0x0002a20000000200 */
[----:B------:R-:W-:Y:S02]  /*7bb0*/  F2FP.F16.F32.PACK_AB R98, R99, R98 ;  /* 0x000000626362723e */ /* 0x000fe400000000ff */
[----:B------:R-:W-:Y:S01]  /*7bc0*/  F2FP.F16.F32.PACK_AB R138, R139, R138 ;  /* 0x0000008a8b8a723e */ /* 0x000fe200000000ff */
[----:B------:R3:W-:Y:S01]  /*7bd0*/  STS.U16 [R181+0x24], R3 ;  /* 0x00002403b5007388 */ /* 0x0007e20000000400 */
[----:B------:R-:W-:-:S02]  /*7be0*/  F2FP.F16.F32.PACK_AB R92, R93, R92 ;  /* 0x0000005c5d5c723e */ /* 0x000fc400000000ff */
[----:B------:R-:W-:Y:S01]  /*7bf0*/  F2FP.F16.F32.PACK_AB R152, R153, R152 ;  /* 0x000000989998723e */ /* 0x000fe200000000ff */
[----:B------:R4:W-:Y:S01]  /*7c00*/  STS.U16 [R181+0x1004], R4 ;  /* 0x00100404b5007388 */ /* 0x0009e20000000400 */
[----:B-1----:R-:W-:Y:S02]  /*7c10*/  PRMT R2, R44, 0x7632, R2 ;  /* 0x000076322c027816 */ /* 0x002fe40000000002 */
[----:B------:R-:W-:Y:S01]  /*7c20*/  F2FP.F16.F32.PACK_AB R154, R155, R154 ;  /* 0x0000009a9b9a723e */ /* 0x000fe200000000ff */
[----:B------:R1:W-:Y:S01]  /*7c30*/  STS.U16 [R181+0x1024], R5 ;  /* 0x00102405b5007388 */ /* 0x0003e20000000400 */
[----:B------:R-:W-:Y:S02]  /*7c40*/  F2FP.F16.F32.PACK_AB R94, R95, R94 ;  /* 0x0000005e5f5e723e */ /* 0x000fe400000000ff */
[----:B---3--:R-:W-:Y:S01]  /*7c50*/  PRMT R3, R124, 0x7632, R3 ;  /* 0x000076327c037816 */ /* 0x008fe20000000003 */
[----:B------:R3:W-:Y:S02]  /*7c60*/  STS.U16 [R181+0x4], R2 ;  /* 0x00000402b5007388 */ /* 0x0007e40000000400 */
[----:B------:R-:W-:-:S02]  /*7c70*/  F2FP.F16.F32.PACK_AB R108, R109, R108 ;  /* 0x0000006c6d6c723e */ /* 0x000fc400000000ff */
[----:B------:R5:W-:Y:S01]  /*7c80*/  STS.U16 [R181+0x64], R3 ;  /* 0x00006403b5007388 */ /* 0x000be20000000400 */
[----:B----4-:R-:W-:Y:S02]  /*7c90*/  PRMT R4, R102, 0x7632, R4 ;  /* 0x0000763266047816 */ /* 0x010fe40000000004 */
[----:B-1----:R-:W-:Y:S01]  /*7ca0*/  PRMT R5, R126, 0x7632, R5 ;  /* 0x000076327e057816 */ /* 0x002fe20000000005 */
[----:B------:R-:W-:Y:S01]  /*7cb0*/  STS.U16 [R181], R44 ;  /* 0x0000002cb5007388 */ /* 0x000fe20000000400 */
[----:B------:R-:W-:Y:S02]  /*7cc0*/  F2FP.F16.F32.PACK_AB R110, R111, R110 ;  /* 0x0000006e6f6e723e */ /* 0x000fe400000000ff */
[----:B---3--:R-:W-:Y:S01]  /*7cd0*/  PRMT R2, R100, 0x7632, R2 ;  /* 0x0000763264027816 */ /* 0x008fe20000000002 */
[----:B------:R1:W-:Y:S01]  /*7ce0*/  STS.U16 [R181+0x1044], R4 ;  /* 0x00104404b5007388 */ /* 0x0003e20000000400 */
[----:B-----5:R-:W-:-:S03]  /*7cf0*/  PRMT R3, R108, 0x7632, R3 ;  /* 0x000076326c037816 */ /* 0x020fc60000000003 */
[----:B------:R3:W-:Y:S04]  /*7d00*/  STS.U16 [R181+0x44], R2 ;  /* 0x00004402b5007388 */ /* 0x0007e80000000400 */
[----:B------:R4:W-:Y:S01]  /*7d10*/  STS.U16 [R181+0x1064], R5 ;  /* 0x00106405b5007388 */ /* 0x0009e20000000400 */
[----:B-1----:R-:W-:Y:S01]  /*7d20*/  PRMT R4, R142, 0x7632, R4 ;  /* 0x000076328e047816 */ /* 0x002fe20000000004 */
[----:B--2---:R-:W-:Y:S01]  /*7d30*/  HMMA.16816.F32 R12, R160, R88, R12 ;  /* 0x00000058a00c723c */ /* 0x004fe2000000180c */
[----:B------:R-:W-:Y:S01]  /*7d40*/  IMAD.MOV.U32 R160, RZ, RZ, R68 ;  /* 0x000000ffffa07224 */ /* 0x000fe200078e0044 */
[----:B------:R-:W-:Y:S01]  /*7d50*/  MOV R161, R70 ;  /* 0x0000004600a17202 */ /* 0x000fe20000000f00 */
[----:B------:R-:W-:Y:S01]  /*7d60*/  IMAD.MOV.U32 R162, RZ, RZ, R69 ;  /* 0x000000ffffa27224 */ /* 0x000fe200078e0045 */
[----:B------:R-:W-:Y:S01]  /*7d70*/  MOV R163, R71 ;  /* 0x0000004700a37202 */ /* 0x000fe20000000f00 */
[----:B------:R1:W-:Y:S01]  /*7d80*/  STS.U16 [R181+0xa4], R3 ;  /* 0x0000a403b5007388 */ /* 0x0003e20000000400 */
[----:B---3--:R-:W-:-:S02]  /*7d90*/  PRMT R2, R140, 0x7632, R2 ;  /* 0x000076328c027816 */ /* 0x008fc40000000002 */
[----:B----4-:R-:W-:Y:S01]  /*7da0*/  PRMT R5, R110, 0x7632, R5 ;  /* 0x000076326e057816 */ /* 0x010fe20000000005 */
[----:B------:R-:W-:Y:S01]  /*7db0*/  STS.U16 [R181+0x1084], R4 ;  /* 0x00108404b5007388 */ /* 0x000fe20000000400 */
[----:B------:R-:W-:Y:S01]  /*7dc0*/  HMMA.16816.F32 R32, R8, R90, R32 ;  /* 0x0000005a0820723c */ /* 0x000fe20000001820 */
[----:B------:R-:W-:Y:S01]  /*7dd0*/  IMAD.MOV.U32 R8, RZ, RZ, R72 ;  /* 0x000000ffff087224 */ /* 0x000fe200078e0048 */
[----:B------:R-:W-:Y:S01]  /*7de0*/  MOV R9, R74 ;  /* 0x0000004a00097202 */ /* 0x000fe20000000f00 */
[----:B------:R2:W-:Y:S01]  /*7df0*/  STS.U16 [R181+0x84], R2 ;  /* 0x00008402b5007388 */ /* 0x0005e20000000400 */
[----:B------:R-:W-:Y:S01]  /*7e00*/  IMAD.MOV.U32 R10, RZ, RZ, R73 ;  /* 0x000000ffff0a7224 */ /* 0x000fe200078e0049 */
[----:B------:R-:W-:Y:S02]  /*7e10*/  MOV R11, R75 ;  /* 0x0000004b000b7202 */ /* 0x000fe40000000f00 */
[----:B------:R-:W-:Y:S01]  /*7e20*/  STS.U16 [R181+0x10a4], R5 ;  /* 0x0010a405b5007388 */ /* 0x000fe20000000400 */
[----:B------:R-:W-:Y:S01]  /*7e30*/  HMMA.16816.F32 R16, R160, R88, R16 ;  /* 0x00000058a010723c */ /* 0x000fe20000001810 */
[----:B------:R-:W-:Y:S01]  /*7e40*/  IMAD.MOV.U32 R160, RZ, RZ, R40 ;  /* 0x000000ffffa07224 */ /* 0x000fe200078e0028 */
[----:B------:R-:W-:Y:S01]  /*7e50*/  MOV R161, R42 ;  /* 0x0000002a00a17202 */ /* 0x000fe20000000f00 */
[----:B------:R-:W-:Y:S01]  /*7e60*/  IMAD.MOV.U32 R162, RZ, RZ, R41 ;  /* 0x000000ffffa27224 */ /* 0x000fe200078e0029 */
[----:B------:R-:W-:Y:S01]  /*7e70*/  MOV R163, R43 ;  /* 0x0000002b00a37202 */ /* 0x000fe20000000f00 */
[----:B------:R-:W3:Y:S01]  /*7e80*/  LDC R42, c[0x0][0x39c] ;  /* 0x0000e700ff2a7b82 */ /* 0x000ee20000000800 */
[----:B------:R-:W-:Y:S01]  /*7e90*/  F2FP.F16.F32.PACK_AB R14, R15, R14 ;  /* 0x0000000e0f0e723e */ /* 0x000fe200000000ff */
[----:B------:R-:W-:Y:S01]  /*7ea0*/  STS.U16 [R181+0x1000], R46 ;  /* 0x0010002eb5007388 */ /* 0x000fe20000000400 */
[----:B------:R-:W-:Y:S01]  /*7eb0*/  F2FP.F16.F32.PACK_AB R12, R13, R12 ;  /* 0x0000000c0d0c723e */ /* 0x000fe200000000ff */
[----:B------:R-:W-:Y:S01]  /*7ec0*/  HMMA.16816.F32 R36, R8, R90, R36 ;  /* 0x0000005a0824723c */ /* 0x000fe20000001824 */
[----:B-1----:R-:W-:Y:S01]  /*7ed0*/  PRMT R3, R14, 0x7632, R3 ;  /* 0x000076320e037816 */ /* 0x002fe20000000003 */
[----:B------:R-:W-:Y:S01]  /*7ee0*/  STS.U16 [R181+0x20], R60 ;  /* 0x0000203cb5007388 */ /* 0x000fe20000000400 */
[----:B--2---:R-:W-:Y:S01]  /*7ef0*/  PRMT R2, R12, 0x7632, R2 ;  /* 0x000076320c027816 */ /* 0x004fe20000000002 */
[----:B------:R-:W-:Y:S01]  /*7f00*/  VIADD R9, R179, 0x8 ;  /* 0x00000008b3097836 */ /* 0x000fe20000000000 */
[----:B------:R-:W-:Y:S01]  /*7f10*/  F2FP.F16.F32.PACK_AB R34, R35, R34 ;  /* 0x000000222322723e */ /* 0x000fe200000000ff */
[----:B------:R1:W-:Y:S01]  /*7f20*/  STS.U16 [R181+0x10c4], R3 ;  /* 0x0010c403b5007388 */ /* 0x0003e20000000400 */
[----:B------:R-:W-:Y:S01]  /*7f30*/  F2FP.F16.F32.PACK_AB R32, R33, R32 ;  /* 0x000000202120723e */ /* 0x000fe200000000ff */
[-C--:B------:R-:W-:Y:S01]  /*7f40*/  HMMA.16816.F32 R20, R160, R88.reuse, R20 ;  /* 0x00000058a014723c */ /* 0x080fe20000001814 */
[----:B------:R-:W-:Y:S01]  /*7f50*/  IMAD.MOV.U32 R160, RZ, RZ, R72 ;  /* 0x000000ffffa07224 */ /* 0x000fe200078e0048 */
[----:B------:R-:W-:Y:S01]  /*7f60*/  MOV R161, R74 ;  /* 0x0000004a00a17202 */ /* 0x000fe20000000f00 */
[----:B------:R-:W-:Y:S01]  /*7f70*/  IMAD.MOV.U32 R162, RZ, RZ, R73 ;  /* 0x000000ffffa27224 */ /* 0x000fe200078e0049 */
[----:B------:R-:W-:Y:S01]  /*7f80*/  MOV R163, R75 ;  /* 0x0000004b00a37202 */ /* 0x000fe20000000f00 */
[----:B------:R2:W-:Y:S01]  /*7f90*/  STS.U16 [R181+0xc4], R2 ;  /* 0x0000c402b5007388 */ /* 0x0005e20000000400 */
[----:B------:R-:W-:Y:S01]  /*7fa0*/  F2FP.F16.F32.PACK_AB R18, R19, R18 ;  /* 0x000000121312723e */ /* 0x000fe200000000ff */
[----:B------:R-:W-:Y:S01]  /*7fb0*/  VIADD R13, R179, 0xc ;  /* 0x0000000cb30d7836 */ /* 0x000fe20000000000 */
[----:B-1----:R-:W-:Y:S01]  /*7fc0*/  PRMT R3, R80, 0x7632, R3 ;  /* 0x0000763250037816 */ /* 0x002fe20000000003 */
[----:B------:R-:W-:Y:S01]  /*7fd0*/  STS.U16 [R181+0x1020], R62 ;  /* 0x0010203eb5007388 */ /* 0x000fe20000000400 */
[----:B------:R-:W-:Y:S01]  /*7fe0*/  F2FP.F16.F32.PACK_AB R16, R17, R16 ;  /* 0x000000101110723e */ /* 0x000fe200000000ff */
[----:B------:R-:W-:Y:S01]  /*7ff0*/  HMMA.16816.F32 R24, R160, R88, R24 ;  /* 0x00000058a018723c */ /* 0x000fe20000001818 */
[----:B------:R-:W-:Y:S01]  /*8000*/  IMAD.MOV.U32 R160, RZ, RZ, R76 ;  /* 0x000000ffffa07224 */ /* 0x000fe200078e004c */
[----:B------:R-:W-:Y:S01]  /*8010*/  MOV R161, R78 ;  /* 0x0000004e00a17202 */ /* 0x000fe20000000f00 */
[----:B------:R-:W-:Y:S01]  /*8020*/  IMAD.MOV.U32 R162, RZ, RZ, R77 ;  /* 0x000000ffffa27224 */ /* 0x000fe200078e004d */
[----:B------:R-:W-:Y:S01]  /*8030*/  MOV R163, R79 ;  /* 0x0000004f00a37202 */ /* 0x000fe20000000f00 */
[----:B------:R-:W-:Y:S01]  /*8040*/  IMAD.MOV.U32 R76, RZ, RZ, R68 ;  /* 0x000000ffff4c7224 */ /* 0x000fe200078e0044 */
[----:B------:R-:W-:Y:S01]  /*8050*/  MOV R77, R70 ;  /* 0x00000046004d7202 */ /* 0x000fe20000000f00 */
[----:B------:R-:W-:Y:S01]  /*8060*/  IMAD.MOV.U32 R78, RZ, RZ, R69 ;  /* 0x000000ffff4e7224 */ /* 0x000fe200078e0045 */
[----:B------:R-:W-:Y:S01]  /*8070*/  MOV R79, R71 ;  /* 0x00000047004f7202 */ /* 0x000fe20000000f00 */
[----:B------:R1:W-:Y:S01]  /*8080*/  STS.U16 [R181+0x2024], R3 ;  /* 0x00202403b5007388 */ /* 0x0003e20000000400 */
[----:B--2---:R-:W-:Y:S01]  /*8090*/  PRMT R2, R48, 0x7632, R2 ;  /* 0x0000763230027816 */ /* 0x004fe20000000002 */
[-C--:B------:R-:W-:Y:S01]  /*80a0*/  HMMA.16816.F32 R64, R160, R90.reuse, R64 ;  /* 0x0000005aa040723c */ /* 0x080fe20000001840 */
[----:B------:R-:W-:Y:S01]  /*80b0*/  F2FP.F16.F32.PACK_AB R22, R23, R22 ;  /* 0x000000161716723e */ /* 0x000fe200000000ff */
[----:B------:R-:W-:Y:S01]  /*80c0*/  STS.U16 [R181+0x40], R100 ;  /* 0x00004064b5007388 */ /* 0x000fe20000000400 */
[----:B------:R-:W-:Y:S01]  /*80d0*/  F2FP.F16.F32.PACK_AB R20, R21, R20 ;  /* 0x000000141514723e */ /* 0x000fe200000000ff */
[----:B---3--:R-:W-:Y:S01]  /*80e0*/  IMAD R10, R9, R42, UR5 ;  /* 0x00000005090a7e24 */ /* 0x008fe2000f8e022a */
[----:B------:R-:W-:Y:S01]  /*80f0*/  F2FP.F16.F32.PACK_AB R38, R39, R38 ;  /* 0x000000262726723e */ /* 0x000fe200000000ff */
[----:B------:R2:W-:Y:S01]  /*8100*/  STS.U16 [R181+0x2004], R2 ;  /* 0x00200402b5007388 */ /* 0x0005e20000000400 */
[----:B------:R-:W-:Y:S01]  /*8110*/  F2FP.F16.F32.PACK_AB R36, R37, R36 ;  /* 0x000000242524723e */ /* 0x000fe200000000ff */
[----:B------:R-:W-:Y:S01]  /*8120*/  HMMA.16816.F32 R28, R76, R90, R28 ;  /* 0x0000005a4c1c723c */ /* 0x000fe2000000181c */
[----:B-1----:R-:W-:Y:S01]  /*8130*/  PRMT R3, R128, 0x7632, R3 ;  /* 0x0000763280037816 */ /* 0x002fe20000000003 */
[----:B------:R-:W-:Y:S01]  /*8140*/  STS.U16 [R181+0x1040], R102 ;  /* 0x00104066b5007388 */ /* 0x000fe20000000400 */
[----:B------:R-:W-:Y:S01]  /*8150*/  F2FP.F16.F32.PACK_AB R26, R27, R26 ;  /* 0x0000001a1b1a723e */ /* 0x000fe200000000ff */
[----:B------:R-:W-:Y:S01]  /*8160*/  IMAD.IADD R21, R185, 0x1, R10 ;  /* 0x00000001b9157824 */ /* 0x000fe200078e020a */
[----:B------:R-:W-:Y:S01]  /*8170*/  F2FP.F16.F32.PACK_AB R24, R25, R24 ;  /* 0x000000181918723e */ /* 0x000fe200000000ff */
[----:B------:R1:W-:Y:S01]  /*8180*/  STS.U16 [R181+0x2064], R3 ;  /* 0x00206403b5007388 */ /* 0x0003e20000000400 */
[----:B------:R-:W-:-:S02]  /*8190*/  PRMT R6, R36, 0x7632, R6 ;  /* 0x0000763224067816 */ /* 0x000fc40000000006 */
[----:B--2---:R-:W-:Y:S01]  /*81a0*/  PRMT R2, R112, 0x7632, R2 ;  /* 0x0000763270027816 */ /* 0x004fe20000000002 */
[----:B------:R-:W-:Y:S01]  /*81b0*/  STS.U16 [R181+0x60], R124 ;  /* 0x0000607cb5007388 */ /* 0x000fe20000000400 */
[----:B------:R-:W-:Y:S02]  /*81c0*/  F2FP.F16.F32.PACK_AB R66, R67, R66 ;  /* 0x000000424342723e */ /* 0x000fe400000000ff */
[----:B------:R-:W-:Y:S01]  /*81d0*/  F2FP.F16.F32.PACK_AB R64, R65, R64 ;  /* 0x000000404140723e */ /* 0x000fe200000000ff */
[----:B------:R2:W-:Y:S01]  /*81e0*/  STS.U16 [R181+0x2044], R2 ;  /* 0x00204402b5007388 */ /* 0x0005e20000000400 */
[----:B------:R-:W-:Y:S02]  /*81f0*/  PRMT R5, R66, 0x7632, R5 ;  /* 0x0000763242057816 */ /* 0x000fe40000000005 */
[----:B------:R-:W-:Y:S01]  /*8200*/  PRMT R4, R64, 0x7632, R4 ;  /* 0x0000763240047816 */ /* 0x000fe20000000004 */
[----:B------:R-:W-:Y:S01]  /*8210*/  STS.U16 [R181+0x1060], R126 ;  /* 0x0010607eb5007388 */ /* 0x000fe20000000400 */
[----:B-1----:R-:W-:-:S02]  /*8220*/  PRMT R3, R104, 0x7632, R3 ;  /* 0x0000763268037816 */ /* 0x002fc40000000003 */
[----:B------:R-:W-:Y:S01]  /*8230*/  F2FP.F16.F32.PACK_AB R30, R31, R30 ;  /* 0x0000001e1f1e723e */ /* 0x000fe200000000ff */
[----:B------:R1:W-:Y:S01]  /*8240*/  STS.U16 [R181+0xe4], R4 ;  /* 0x0000e404b5007388 */ /* 0x0003e20000000400 */
[----:B------:R-:W-:Y:S02]  /*8250*/  F2FP.F16.F32.PACK_AB R28, R29, R28 ;  /* 0x0000001c1d1c723e */ /* 0x000fe400000000ff */
[----:B--2---:R-:W-:Y:S01]  /*8260*/  PRMT R2, R144, 0x7632, R2 ;  /* 0x0000763290027816 */ /* 0x004fe20000000002 */
[----:B------:R2:W-:Y:S01]  /*8270*/  STS.U16 [R181+0x10e4], R5 ;  /* 0x0010e405b5007388 */ /* 0x0005e20000000400 */
[----:B------:R-:W-:Y:S02]  /*8280*/  PRMT R8, R38, 0x7632, R8 ;  /* 0x0000763226087816 */ /* 0x000fe40000000008 */
[C---:B------:R-:W-:Y:S01]  /*8290*/  IADD3 R11, PT, PT, R179.reuse, 0xa, RZ ;  /* 0x0000000ab30b7810 */ /* 0x040fe20007ffe0ff */
[----:B------:R3:W-:Y:S01]  /*82a0*/  STS.U16 [R181+0x2084], R2 ;  /* 0x00208402b5007388 */ /* 0x0007e20000000400 */
[----:B------:R-:W-:-:S02]  /*82b0*/  IADD3 R15, PT, PT, R179, 0xe, RZ ;  /* 0x0000000eb30f7810 */ /* 0x000fc40007ffe0ff */
[----:B-1----:R-:W-:Y:S01]  /*82c0*/  PRMT R4, R50, 0x7632, R4 ;  /* 0x0000763232047816 */ /* 0x002fe20000000004 */
[----:B------:R1:W-:Y:S01]  /*82d0*/  STS.U16 [R181+0x20a4], R3 ;  /* 0x0020a403b5007388 */ /* 0x0003e20000000400 */
[----:B--2---:R-:W-:-:S03]  /*82e0*/  PRMT R5, R82, 0x7632, R5 ;  /* 0x0000763252057816 */ /* 0x004fc60000000005 */
[----:B------:R2:W-:Y:S01]  /*82f0*/  STS.U16 [R181+0x3004], R4 ;  /* 0x00300404b5007388 */ /* 0x0005e20000000400 */
[----:B---3--:R-:W-:-:S03]  /*8300*/  PRMT R2, R16, 0x7632, R2 ;  /* 0x0000763210027816 */ /* 0x008fc60000000002 */
[----:B------:R3:W-:Y:S01]  /*8310*/  STS.U16 [R181+0x3024], R5 ;  /* 0x00302405b5007388 */ /* 0x0007e20000000400 */
[----:B-1----:R-:W-:-:S03]  /*8320*/  PRMT R3, R18, 0x7632, R3 ;  /* 0x0000763212037816 */ /* 0x002fc60000000003 */
        /* <DEDUP_REMOVED lines=64> */
[----:B------:R-:W-:Y:S01]  /*8730*/  STS.U16 [R181+0x80], R140 ;  /* 0x0000808cb5007388 */ /* 0x000fe20000000400 */
[----:B-1----:R-:W-:-:S03]  /*8740*/  PRMT R4, R122, 0x7632, R4 ;  /* 0x000076327a047816 */ /* 0x002fc60000000004 */
[----:B------:R-:W-:Y:S01]  /*8750*/  STS.U16 [R181+0x1080], R142 ;  /* 0x0010808eb5007388 */ /* 0x000fe20000000400 */
[----:B--2---:R-:W-:-:S03]  /*8760*/  PRMT R5, R138, 0x7632, R5 ;  /* 0x000076328a057816 */ /* 0x004fc60000000005 */
[----:B------:R1:W-:Y:S04]  /*8770*/  STS.U16 [R181+0x7044], R4 ;  /* 0x00704404b5007388 */ /* 0x0003e80000000400 */
[----:B------:R2:W-:Y:S04]  /*8780*/  STS.U16 [R181+0x7064], R5 ;  /* 0x00706405b5007388 */ /* 0x0005e80000000400 */
[----:B------:R-:W-:Y:S01]  /*8790*/  STS.U16 [R181+0xa0], R108 ;  /* 0x0000a06cb5007388 */ /* 0x000fe20000000400 */
[----:B-1----:R-:W-:-:S03]  /*87a0*/  PRMT R4, R154, 0x7632, R4 ;  /* 0x000076329a047816 */ /* 0x002fc60000000004 */
[----:B------:R-:W-:Y:S01]  /*87b0*/  STS.U16 [R181+0x10a0], R110 ;  /* 0x0010a06eb5007388 */ /* 0x000fe20000000400 */
[----:B--2---:R-:W-:-:S03]  /*87c0*/  PRMT R5, R94, 0x7632, R5 ;  /* 0x000076325e057816 */ /* 0x004fc60000000005 */
[----:B------:R1:W-:Y:S04]  /*87d0*/  STS.U16 [R181+0xc0], R12 ;  /* 0x0000c00cb5007388 */ /* 0x0003e80000000400 */
[----:B------:R-:W-:Y:S04]  /*87e0*/  STS.U16 [R181+0xe0], R64 ;  /* 0x0000e040b5007388 */ /* 0x000fe80000000400 */
[----:B------:R2:W-:Y:S01]  /*87f0*/  STS.U16 [R181+0x10c0], R14 ;  /* 0x0010c00eb5007388 */ /* 0x0005e20000000400 */
[----:B-1----:R-:W-:-:S03]  /*8800*/  IMAD R12, R11, R42, UR5 ;  /* 0x000000050b0c7e24 */ /* 0x002fc6000f8e022a */
[----:B------:R-:W-:Y:S02]  /*8810*/  STS.U16 [R181+0x10e0], R66 ;  /* 0x0010e042b5007388 */ /* 0x000fe40000000400 */
[----:B------:R-:W-:Y:S02]  /*8820*/  IADD3 R23, PT, PT, R185, R12, RZ ;  /* 0x0000000cb9177210 */ /* 0x000fe40007ffe0ff */
[----:B------:R-:W-:Y:S01]  /*8830*/  STS.U16 [R181+0x2000], R48 ;  /* 0x00200030b5007388 */ /* 0x000fe20000000400 */
[----:B--2---:R-:W-:-:S03]  /*8840*/  IMAD R14, R13, R42, UR5 ;  /* 0x000000050d0e7e24 */ /* 0x004fc6000f8e022a */
[----:B------:R-:W-:Y:S01]  /*8850*/  STS.U16 [R181+0x3000], R50 ;  /* 0x00300032b5007388 */ /* 0x000fe20000000400 */
[----:B------:R-:W-:-:S03]  /*8860*/  IMAD.IADD R25, R185, 0x1, R14 ;  /* 0x00000001b9197824 */ /* 0x000fc600078e020e */
[----:B------:R-:W-:Y:S04]  /*8870*/  STS.U16 [R181+0x2020], R80 ;  /* 0x00202050b5007388 */ /* 0x000fe80000000400 */
        /* <DEDUP_REMOVED lines=9> */
[----:B------:R1:W-:Y:S04]  /*8910*/  STS.U16 [R181+0x20c0], R16 ;  /* 0x0020c010b5007388 */ /* 0x0003e80000000400 */
[----:B------:R-:W-:Y:S04]  /*8920*/  STS.U16 [R181+0x20e0], R28 ;  /* 0x0020e01cb5007388 */ /* 0x000fe80000000400 */
[----:B------:R2:W-:Y:S01]  /*8930*/  STS.U16 [R181+0x30c0], R18 ;  /* 0x0030c012b5007388 */ /* 0x0005e20000000400 */
[----:B-1----:R-:W-:-:S03]  /*8940*/  IMAD R16, R15, R42, UR5 ;  /* 0x000000050f107e24 */ /* 0x002fc6000f8e022a */
[----:B------:R-:W-:Y:S04]  /*8950*/  STS.U16 [R181+0x30e0], R30 ;  /* 0x0030e01eb5007388 */ /* 0x000fe80000000400 */
        /* <DEDUP_REMOVED lines=30> */
[----:B------:R-:W-:Y:S01]  /*8b40*/  STS.U16 [R181+0x70a0], R94 ;  /* 0x0070a05eb5007388 */ /* 0x000fe20000000400 */
[----:B-1----:R-:W-:-:S03]  /*8b50*/  IADD3 R4, PT, PT, R179, 0x2, RZ ;  /* 0x00000002b3047810 */ /* 0x002fc60007ffe0ff */
[----:B------:R1:W-:Y:S02]  /*8b60*/  STS.U16 [R181+0x70a4], R5 ;  /* 0x0070a405b5007388 */ /* 0x0003e40000000400 */
[----:B------:R-:W-:Y:S02]  /*8b70*/  IMAD R4, R4, R42, UR5 ;  /* 0x0000000504047e24 */ /* 0x000fe4000f8e022a */
[----:B------:R-:W-:Y:S04]  /*8b80*/  STS.U16 [R181+0x60c0], R24 ;  /* 0x0060c018b5007388 */ /* 0x000fe80000000400 */
[----:B------:R-:W-:Y:S01]  /*8b90*/  STS.U16 [R181+0x60c4], R2 ;  /* 0x0060c402b5007388 */ /* 0x000fe20000000400 */
[----:B------:R-:W-:Y:S01]  /*8ba0*/  IADD3 R15, PT, PT, R185, R4, RZ ;  /* 0x00000004b90f7210 */ /* 0x000fe20007ffe0ff */
[----:B-1----:R-:W-:-:S02]  /*8bb0*/  VIADD R5, R179, 0x4 ;  /* 0x00000004b3057836 */ /* 0x002fc40000000000 */
[----:B------:R-:W-:Y:S04]  /*8bc0*/  STS.U16 [R181+0x60e0], R36 ;  /* 0x0060e024b5007388 */ /* 0x000fe80000000400 */
[----:B------:R1:W-:Y:S04]  /*8bd0*/  STS.U16 [R181+0x60e4], R6 ;  /* 0x0060e406b5007388 */ /* 0x0003e80000000400 */
[----:B------:R-:W-:Y:S04]  /*8be0*/  STS.U16 [R181+0x70c0], R26 ;  /* 0x0070c01ab5007388 */ /* 0x000fe80000000400 */
[----:B------:R2:W-:Y:S01]  /*8bf0*/  STS.U16 [R181+0x70c4], R3 ;  /* 0x0070c403b5007388 */ /* 0x0005e20000000400 */
[----:B-1----:R-:W-:-:S03]  /*8c00*/  IMAD R6, R5, R42, UR5 ;  /* 0x0000000505067e24 */ /* 0x002fc6000f8e022a */
[----:B------:R-:W-:Y:S01]  /*8c10*/  STS.U16 [R181+0x70e0], R38 ;  /* 0x0070e026b5007388 */ /* 0x000fe20000000400 */
[----:B------:R-:W-:-:S03]  /*8c20*/  IMAD.IADD R17, R185, 0x1, R6 ;  /* 0x00000001b9117824 */ /* 0x000fc600078e0206 */
[----:B------:R1:W-:Y:S01]  /*8c30*/  STS.U16 [R181+0x70e4], R8 ;  /* 0x0070e408b5007388 */ /* 0x0003e20000000400 */
[----:B--2---:R-:W2:Y:S01]  /*8c40*/  LDC.64 R2, c[0x0][0x390] ;  /* 0x0000e400ff027b82 */ /* 0x004ea20000000a00 */
[----:B-1----:R-:W-:-:S05]  /*8c50*/  IMAD R8, R7, R42, UR5 ;  /* 0x0000000507087e24 */ /* 0x002fca000f8e022a */
[C---:B------:R-:W-:Y:S02]  /*8c60*/  IADD3 R19, PT, PT, R185.reuse, R8, RZ ;  /* 0x00000008b9137210 */ /* 0x040fe40007ffe0ff */
[----:B------:R-:W-:Y:S01]  /*8c70*/  IADD3 R185, PT, PT, R185, R16, RZ ;  /* 0x00000010b9b97210 */ /* 0x000fe20007ffe0ff */
[----:B------:R-:W-:Y:S06]  /*8c80*/  BAR.SYNC.DEFER_BLOCKING 0x0 ;  /* 0x0000000000007b1d */ /* 0x000fec0000010000 */
.L_x_8:
[----:B---3--:R-:W1:Y:S01]  /*8c90*/  LDS R4, [R0+UR4+-0x1000] ;  /* 0xfff0000400047984 */ /* 0x008e620008000800 */
[----:B--2---:R-:W-:-:S03]  /*8ca0*/  IMAD.WIDE R6, R15, 0x2, R2 ;  /* 0x000000020f067825 */ /* 0x004fc600078e0202 */
[----:B------:R-:W2:Y:S01]  /*8cb0*/  LDS R5, [R0+UR4+-0xc00] ;  /* 0xfff4000400057984 */ /* 0x000ea20008000800 */
[----:B------:R-:W-:-:S03]  /*8cc0*/  IMAD R33, R42, 0x10, R19 ;  /* 0x000000102a217824 */ /* 0x000fc600078e0213 */
[----:B------:R-:W3:Y:S04]  /*8cd0*/  LDS R10, [R0+UR4+-0x800] ;  /* 0xfff80004000a7984 */ /* 0x000ee80008000800 */
[----:B------:R-:W4:Y:S04]  /*8ce0*/  LDS R11, [R0+UR4+-0x400] ;  /* 0xfffc0004000b7984 */ /* 0x000f280008000800 */
[----:B------:R-:W5:Y:S04]  /*8cf0*/  LDS R12, [R0+UR4] ;  /* 0x00000004000c7984 */ /* 0x000f680008000800 */
[----:B------:R-:W5:Y:S04]  /*8d00*/  LDS R13, [R0+UR4+0x400] ;  /* 0x00040004000d7984 */ /* 0x000f680008000800 */
[----:B------:R-:W5:Y:S04]  /*8d10*/  LDS R29, [R0+UR4+0x1800] ;  /* 0x00180004001d7984 */ /* 0x000f680008000800 */
[----:B------:R-:W5:Y:S04]  /*8d20*/  LDS R22, [R0+UR4+0x800] ;  /* 0x0008000400167984 */ /* 0x000f680008000800 */
[----:B------:R-:W5:Y:S04]  /*8d30*/  LDS R24, [R0+UR4+0xc00] ;  /* 0x000c000400187984 */ /* 0x000f680008000800 */
[----:B------:R-:W5:Y:S01]  /*8d40*/  LDS R26, [R0+UR4+0x1000] ;  /* 0x00100004001a7984 */ /* 0x000f620008000800 */
[----:B-1----:R-:W-:-:S03]  /*8d50*/  HADD2 R8, R4.H0_H0, R4.H1_H1 ;  /* 0x3000000404087230 */ /* 0x002fc60000000800 */
[----:B------:R-:W1:Y:S01]  /*8d60*/  LDS R28, [R0+UR4+0x1400] ;  /* 0x00140004001c7984 */ /* 0x000e620008000800 */
[----:B--2---:R-:W-:Y:S02]  /*8d70*/  HADD2 R9, R5.H0_H0, R5.H1_H1 ;  /* 0x3000000505097230 */ /* 0x004fe40000000800 */
[----:B------:R-:W-:Y:S01]  /*8d80*/  IMAD.WIDE R4, R27, 0x2, R2 ;  /* 0x000000021b047825 */ /* 0x000fe200078e0202 */
[----:B------:R-:W2:Y:S03]  /*8d90*/  LDS R37, [R0+UR4+0x3000] ;  /* 0x0030000400257984 */ /* 0x000ea60008000800 */
[----:B---3--:R-:W-:Y:S01]  /*8da0*/  HADD2 R14, R10.H0_H0, R10.H1_H1 ;  /* 0x3000000a0a0e7230 */ /* 0x008fe20000000800 */
[----:B------:R3:W-:Y:S01]  /*8db0*/  STG.E.U16 desc[UR10][R4.64], R8 ;  /* 0x0000000804007986 */ /* 0x0007e2000c10150a */
[----:B----4-:R-:W-:-:S03]  /*8dc0*/  HADD2 R16, R11.H0_H0, R11.H1_H1 ;  /* 0x3000000b0b107230 */ /* 0x010fc60000000800 */
[----:B------:R-:W-:Y:S01]  /*8dd0*/  PRMT R31, R14, 0x7610, R31 ;  /* 0x000076100e1f7816 */ /* 0x000fe2000000001f */
[----:B------:R4:W-:Y:S01]  /*8de0*/  STG.E.U16 desc[UR10][R6.64], R9 ;  /* 0x0000000906007986 */ /* 0x0009e2000c10150a */
[----:B------:R-:W-:-:S04]  /*8df0*/  IMAD.WIDE R10, R23, 0x2, R2 ;  /* 0x00000002170a7825 */ /* 0x000fc800078e0202 */
[----:B-----5:R-:W-:Y:S01]  /*8e00*/  HADD2 R18, R12.H0_H0, R12.H1_H1 ;  /* 0x3000000c0c127230 */ /* 0x020fe20000000800 */
[----:B------:R-:W-:Y:S01]  /*8e10*/  LEA R23, R42, R23, 0x4 ;  /* 0x000000172a177211 */ /* 0x000fe200078e20ff */
[----:B------:R-:W5:Y:S01]  /*8e20*/  LDS R30, [R0+UR4+0x1c00] ;  /* 0x001c0004001e7984 */ /* 0x000f620008000800 */
[----:B------:R-:W-:Y:S02]  /*8e30*/  HADD2 R20, R13.H0_H0, R13.H1_H1 ;  /* 0x3000000d0d147230 */ /* 0x000fe40000000800 */
[--C-:B------:R-:W-:Y:S01]  /*8e40*/  IMAD.WIDE R12, R25, 0x2, R2.reuse ;  /* 0x00000002190c7825 */ /* 0x100fe200078e0202 */
[----:B------:R-:W5:Y:S03]  /*8e50*/  LDS R32, [R0+UR4+0x2000] ;  /* 0x0020000400207984 */ /* 0x000f660008000800 */
[----:B------:R-:W-:Y:S02]  /*8e60*/  HADD2 R14, R29.H0_H0, R29.H1_H1 ;  /* 0x3000001d1d0e7230 */ /* 0x000fe40000000800 */
[----:B---3--:R-:W-:Y:S01]  /*8e70*/  IMAD.WIDE R4, R17, 0x2, R2 ;  /* 0x0000000211047825 */ /* 0x008fe200078e0202 */
[----:B------:R-:W3:Y:S03]  /*8e80*/  LDS R34, [R0+UR4+0x2400] ;  /* 0x0024000400227984 */ /* 0x000ee60008000800 */
[----:B------:R-:W-:-:S02]  /*8e90*/  HADD2 R22, R22.H0_H0, R22.H1_H1 ;  /* 0x3000001616167230 */ /* 0x000fc40000000800 */
[--C-:B----4-:R-:W-:Y:S01]  /*8ea0*/  IMAD.WIDE R6, R19, 0x2, R2.reuse ;  /* 0x0000000213067825 */ /* 0x110fe200078e0202 */
[----:B------:R4:W-:Y:S03]  /*8eb0*/  STG.E.U16 desc[UR10][R4.64], R31 ;  /* 0x0000001f04007986 */ /* 0x0009e6000c10150a */
[----:B------:R-:W-:Y:S02]  /*8ec0*/  HADD2 R24, R24.H0_H0, R24.H1_H1 ;  /* 0x3000001818187230 */ /* 0x000fe40000000800 */
[----:B------:R-:W-:Y:S01]  /*8ed0*/  IMAD.WIDE R8, R21, 0x2, R2 ;  /* 0x0000000215087825 */ /* 0x000fe200078e0202 */
[----:B------:R-:W3:Y:S03]  /*8ee0*/  LDS R19, [R0+UR4+0x3400] ;  /* 0x0034000400137984 */ /* 0x000ee60008000800 */
[----:B------:R-:W-:-:S02]  /*8ef0*/  HADD2 R26, R26.H0_H0, R26.H1_H1 ;  /* 0x3000001a1a1a7230 */ /* 0x000fc40000000800 */
[C---:B------:R-:W-:Y:S01]  /*8f00*/  IMAD R29, R42.reuse, 0x10, R15 ;  /* 0x000000102a1d7824 */ /* 0x040fe200078e020f */
[----:B------:R2:W-:Y:S01]  /*8f10*/  STG.E.U16 desc[UR10][R6.64], R16 ;  /* 0x0000001006007986 */ /* 0x0005e2000c10150a */
[C---:B------:R-:W-:Y:S02]  /*8f20*/  IMAD R25, R42.reuse, 0x10, R25 ;  /* 0x000000102a197824 */ /* 0x040fe400078e0219 */
[----:B-1----:R-:W-:Y:S01]  /*8f30*/  HADD2 R28, R28.H0_H0, R28.H1_H1 ;  /* 0x3000001c1c1c7230 */ /* 0x002fe20000000800 */
[----:B------:R1:W-:Y:S01]  /*8f40*/  STG.E.U16 desc[UR10][R8.64], R18 ;  /* 0x0000001208007986 */ /* 0x0003e2000c10150a */
[C---:B----4-:R-:W-:Y:S01]  /*8f50*/  LEA R31, R42.reuse, R17, 0x4 ;  /* 0x000000112a1f7211 */ /* 0x050fe200078e20ff */
[----:B------:R-:W-:Y:S01]  /*8f60*/  IMAD.WIDE R4, R185, 0x2, R2 ;  /* 0x00000002b9047825 */ /* 0x000fe200078e0202 */
[C---:B------:R-:W-:Y:S01]  /*8f70*/  LEA R17, R42.reuse, R27, 0x4 ;  /* 0x0000001b2a117211 */ /* 0x040fe200078e20ff */
[----:B------:R4:W-:Y:S01]  /*8f80*/  STG.E.U16 desc[UR10][R10.64], R20 ;  /* 0x000000140a007986 */ /* 0x0009e2000c10150a */
[C---:B------:R-:W-:Y:S01]  /*8f90*/  LEA R185, R42.reuse, R185, 0x4 ;  /* 0x000000b92ab97211 */ /* 0x040fe200078e20ff */
[----:B------:R-:W-:-:S02]  /*8fa0*/  IMAD R27, R42, 0x10, R21 ;  /* 0x000000102a1b7824 */ /* 0x000fc400078e0215 */
[----:B------:R-:W3:Y:S01]  /*8fb0*/  LDS R20, [R0+UR4+0x3800] ;  /* 0x0038000400147984 */ /* 0x000ee20008000800 */
[----:B--2---:R-:W-:-:S03]  /*8fc0*/  IMAD.WIDE R6, R17, 0x2, R2 ;  /* 0x0000000211067825 */ /* 0x004fc600078e0202 */
[----:B------:R-:W2:Y:S01]  /*8fd0*/  LDS R35, [R0+UR4+0x2800] ;  /* 0x0028000400237984 */ /* 0x000ea20008000800 */
[----:B-1----:R-:W-:-:S04]  /*8fe0*/  IMAD.WIDE R8, R29, 0x2, R2 ;  /* 0x000000021d087825 */ /* 0x002fc800078e0202 */
[----:B------:R-:W-:Y:S01]  /*8ff0*/  HADD2 R18, R37.H0_H0, R37.H1_H1 ;  /* 0x3000002525127230 */ /* 0x000fe20000000800 */
[----:B------:R-:W-:Y:S01]  /*9000*/  LEA R29, R42, R29, 0x4 ;  /* 0x0000001d2a1d7211 */ /* 0x000fe200078e20ff */
[----:B------:R-:W1:Y:S01]  /*9010*/  LDS R36, [R0+UR4+0x2c00] ;  /* 0x002c000400247984 */ /* 0x000e620008000800 */
[----:B----4-:R-:W-:-:S04]  /*9020*/  IMAD.WIDE R10, R31, 0x2, R2 ;  /* 0x000000021f0a7825 */ /* 0x010fc800078e0202 */
[----:B-----5:R-:W-:Y:S01]  /*9030*/  HADD2 R30, R30.H0_H0, R30.H1_H1 ;  /* 0x3000001e1e1e7230 */ /* 0x020fe20000000800 */
[----:B------:R-:W4:Y:S01]  /*9040*/  LDS R38, [R0+UR4+0x3c00] ;  /* 0x003c000400267984 */ /* 0x000f220008000800 */
[C---:B------:R-:W-:Y:S02]  /*9050*/  IMAD R37, R42.reuse, 0x10, R17 ;  /* 0x000000102a257824 */ /* 0x040fe400078e0211 */
[----:B------:R-:W-:Y:S02]  /*9060*/  HADD2 R32, R32.H0_H0, R32.H1_H1 ;  /* 0x3000002020207230 */ /* 0x000fe40000000800 */
[----:B------:R-:W-:Y:S01]  /*9070*/  IMAD R31, R42, 0x10, R31 ;  /* 0x000000102a1f7824 */ /* 0x000fe200078e021f */
[----:B------:R-:W5:Y:S01]  /*9080*/  LDS R39, [R0+UR4+0x4000] ;  /* 0x0040000400277984 */ /* 0x000f620008000800 */
[----:B---3--:R-:W-:-:S03]  /*9090*/  HADD2 R34, R34.H0_H0, R34.H1_H1 ;  /* 0x3000002222227230 */ /* 0x008fc60000000800 */
[----:B------:R-:W3:Y:S04]  /*90a0*/  LDS R40, [R0+UR4+0x4400] ;  /* 0x0044000400287984 */ /* 0x000ee80008000800 */
[----:B------:R2:W-:Y:S04]  /*90b0*/  STG.E.U16 desc[UR10][R12.64], R22 ;  /* 0x000000160c007986 */ /* 0x0005e8000c10150a */
[----:B------:R1:W-:Y:S04]  /*90c0*/  STG.E.U16 desc[UR10][R4.64], R24 ;  /* 0x0000001804007986 */ /* 0x0003e8000c10150a */
[----:B------:R4:W-:Y:S04]  /*90d0*/  STG.E.U16 desc[UR10][R6.64], R26 ;  /* 0x0000001a06007986 */ /* 0x0009e8000c10150a */
[----:B------:R4:W-:Y:S01]  /*90e0*/  STG.E.U16 desc[UR10][R8.64], R28 ;  /* 0x0000001c08007986 */ /* 0x0009e2000c10150a */
[----:B--2---:R-:W-:-:S04]  /*90f0*/  IMAD.WIDE R12, R33, 0x2, R2 ;  /* 0x00000002210c7825 */ /* 0x004fc800078e0202 */
[----:B------:R-:W-:Y:S01]  /*9100*/  HADD2 R22, R19.H0_H0, R19.H1_H1 ;  /* 0x3000001313167230 */ /* 0x000fe20000000800 */
[C---:B------:R-:W-:Y:S01]  /*9110*/  LEA R33, R42.reuse, R33, 0x4 ;  /* 0x000000212a217211 */ /* 0x040fe200078e20ff */
[----:B------:R-:W2:Y:S01]  /*9120*/  LDS R26, [R0+UR4+0x4800] ;  /* 0x00480004001a7984 */ /* 0x000ea20008000800 */
[----:B-1----:R-:W-:Y:S02]  /*9130*/  HADD2 R24, R20.H0_H0, R20.H1_H1 ;  /* 0x3000001414187230 */ /* 0x002fe40000000800 */
[--C-:B------:R-:W-:Y:S01]  /*9140*/  IMAD.WIDE R4, R27, 0x2, R2.reuse ;  /* 0x000000021b047825 */ /* 0x100fe200078e0202 */
[----:B------:R1:W-:Y:S03]  /*9150*/  STG.E.U16 desc[UR10][R10.64], R14 ;  /* 0x0000000e0a007986 */ /* 0x0003e6000c10150a */
[----:B------:R-:W-:Y:S02]  /*9160*/  HADD2 R35, R35.H0_H0, R35.H1_H1 ;  /* 0x3000002323237230 */ /* 0x000fe40000000800 */
[----:B----4-:R-:W-:Y:S01]  /*9170*/  IMAD.WIDE R6, R23, 0x2, R2 ;  /* 0x0000000217067825 */ /* 0x010fe200078e0202 */
[----:B------:R-:W-:Y:S01]  /*9180*/  LEA R23, R42, R23, 0x4 ;  /* 0x000000172a177211 */ /* 0x000fe200078e20ff */
[----:B------:R-:W4:Y:S02]  /*9190*/  LDS R28, [R0+UR4+0x4c00] ;  /* 0x004c0004001c7984 */ /* 0x000f240008000800 */
[----:B------:R-:W-:-:S02]  /*91a0*/  HADD2 R36, R36.H0_H0, R36.H1_H1 ;  /* 0x3000002424247230 */ /* 0x000fc40000000800 */
[----:B------:R-:W-:Y:S01]  /*91b0*/  IMAD.WIDE R8, R25, 0x2, R2 ;  /* 0x0000000219087825 */ /* 0x000fe200078e0202 */
[----:B------:R-:W4:Y:S03]  /*91c0*/  LDS R14, [R0+UR4+0x5000] ;  /* 0x00500004000e7984 */ /* 0x000f260008000800 */
[----:B------:R-:W-:Y:S02]  /*91d0*/  HADD2 R38, R38.H0_H0, R38.H1_H1 ;  /* 0x3000002626267230 */ /* 0x000fe40000000800 */
[----:B------:R-:W-:Y:S01]  /*91e0*/  IMAD R27, R42, 0x10, R27 ;  /* 0x000000102a1b7824 */ /* 0x000fe200078e021b */
[----:B------:R-:W4:Y:S01]  /*91f0*/  LDS R15, [R0+UR4+0x5400] ;  /* 0x00540004000f7984 */ /* 0x000f220008000800 */
[----:B-1----:R-:W-:-:S04]  /*9200*/  IMAD.WIDE R10, R185, 0x2, R2 ;  /* 0x00000002b90a7825 */ /* 0x002fc800078e0202 */
[----:B-----5:R-:W-:Y:S01]  /*9210*/  HADD2 R39, R39.H0_H0, R39.H1_H1 ;  /* 0x3000002727277230 */ /* 0x020fe20000000800 */
[C---:B------:R-:W-:Y:S01]  /*9220*/  LEA R185, R42.reuse, R185, 0x4 ;  /* 0x000000b92ab97211 */ /* 0x040fe200078e20ff */
[----:B------:R-:W1:Y:S01]  /*9230*/  LDS R17, [R0+UR4+0x5c00] ;  /* 0x005c000400117984 */ /* 0x000e620008000800 */
[----:B---3--:R-:W-:Y:S02]  /*9240*/  HADD2 R40, R40.H0_H0, R40.H1_H1 ;  /* 0x3000002828287230 */ /* 0x008fe40000000800 */
[----:B------:R-:W-:Y:S01]  /*9250*/  IMAD R25, R42, 0x10, R25 ;  /* 0x000000102a197824 */ /* 0x000fe200078e0219 */
[----:B------:R-:W3:Y:S04]  /*9260*/  LDS R16, [R0+UR4+0x5800] ;  /* 0x0058000400107984 */ /* 0x000ee80008000800 */
[----:B------:R-:W5:Y:S04]  /*9270*/  LDS R19, [R0+UR4+0x6400] ;  /* 0x0064000400137984 */ /* 0x000f680008000800 */
[----:B------:R2:W-:Y:S04]  /*9280*/  STG.E.U16 desc[UR10][R12.64], R30 ;  /* 0x0000001e0c007986 */ /* 0x0005e8000c10150a */
[----:B------:R-:W5:Y:S04]  /*9290*/  LDS R21, [R0+UR4+0x6c00] ;  /* 0x006c000400157984 */ /* 0x000f680008000800 */
[----:B------:R-:W5:Y:S01]  /*92a0*/  LDS R20, [R0+UR4+0x6800] ;  /* 0x0068000400147984 */ /* 0x000f620008000800 */
[----:B--2---:R-:W-:Y:S01]  /*92b0*/  HADD2 R26, R26.H0_H0, R26.H1_H1 ;  /* 0x3000001a1a1a7230 */ /* 0x004fe20000000800 */
[----:B------:R-:W-:Y:S01]  /*92c0*/  PRMT R30, R18, 0x7610, R30 ;  /* 0x00007610121e7816 */ /* 0x000fe2000000001e */
[----:B------:R-:W-:Y:S01]  /*92d0*/  IMAD.WIDE R12, R37, 0x2, R2 ;  /* 0x00000002250c7825 */ /* 0x000fe200078e0202 */
[----:B------:R-:W2:Y:S01]  /*92e0*/  LDS R18, [R0+UR4+0x6000] ;  /* 0x0060000400127984 */ /* 0x000ea20008000800 */
[----:B------:R-:W-:-:S02]  /*92f0*/  UIADD3 UR4, UPT, UPT, UR4, 0x8000, URZ ;  /* 0x0000800004047890 */ /* 0x000fc4000fffe0ff */
[----:B----4-:R-:W-:Y:S02]  /*9300*/  HADD2 R28, R28.H0_H0, R28.H1_H1 ;  /* 0x3000001c1c1c7230 */ /* 0x010fe40000000800 */
[----:B------:R-:W-:Y:S01]  /*9310*/  IMAD R37, R42, 0x10, R37 ;  /* 0x000000102a257824 */ /* 0x000fe200078e0225 */
[----:B------:R4:W-:Y:S01]  /*9320*/  STG.E.U16 desc[UR10][R4.64], R32 ;  /* 0x0000002004007986 */ /* 0x0009e2000c10150a */
[----:B------:R-:W-:Y:S01]  /*9330*/  UISETP.NE.AND UP0, UPT, UR4, 0x11000, UPT ;  /* 0x000110000400788c */ /* 0x000fe2000bf05270 */
[----:B------:R-:W-:Y:S02]  /*9340*/  HADD2 R14, R14.H0_H0, R14.H1_H1 ;  /* 0x3000000e0e0e7230 */ /* 0x000fe40000000800 */
[----:B------:R3:W-:Y:S01]  /*9350*/  STG.E.U16 desc[UR10][R6.64], R34 ;  /* 0x0000002206007986 */ /* 0x0007e2000c10150a */
[----:B------:R-:W-:-:S03]  /*9360*/  HADD2 R15, R15.H0_H0, R15.H1_H1 ;  /* 0x3000000f0f0f7230 */ /* 0x000fc60000000800 */
[----:B------:R5:W-:Y:S01]  /*9370*/  STG.E.U16 desc[UR10][R8.64], R35 ;  /* 0x0000002308007986 */ /* 0x000be2000c10150a */
[----:B-1----:R-:W-:Y:S02]  /*9380*/  HADD2 R17, R17.H0_H0, R17.H1_H1 ;  /* 0x3000001111117230 */ /* 0x002fe40000000800 */
[--C-:B----4-:R-:W-:Y:S01]  /*9390*/  IMAD.WIDE R4, R29, 0x2, R2.reuse ;  /* 0x000000021d047825 */ /* 0x110fe200078e0202 */
[----:B------:R1:W-:Y:S03]  /*93a0*/  STG.E.U16 desc[UR10][R10.64], R36 ;  /* 0x000000240a007986 */ /* 0x0003e6000c10150a */
[----:B---3--:R-:W-:Y:S02]  /*93b0*/  HADD2 R16, R16.H0_H0, R16.H1_H1 ;  /* 0x3000001010107230 */ /* 0x008fe40000000800 */
[----:B------:R-:W-:Y:S01]  /*93c0*/  IMAD.WIDE R6, R31, 0x2, R2 ;  /* 0x000000021f067825 */ /* 0x000fe200078e0202 */
[----:B------:R3:W-:Y:S01]  /*93d0*/  STG.E.U16 desc[UR10][R12.64], R30 ;  /* 0x0000001e0c007986 */ /* 0x0007e2000c10150a */
[----:B------:R-:W-:-:S02]  /*93e0*/  LEA R31, R42, R31, 0x4 ;  /* 0x0000001f2a1f7211 */ /* 0x000fc400078e20ff */
[----:B-----5:R-:W-:Y:S02]  /*93f0*/  HADD2 R19, R19.H0_H0, R19.H1_H1 ;  /* 0x3000001313137230 */ /* 0x020fe40000000800 */
[----:B------:R-:W-:Y:S01]  /*9400*/  IMAD.WIDE R8, R33, 0x2, R2 ;  /* 0x0000000221087825 */ /* 0x000fe200078e0202 */
[----:B------:R4:W-:Y:S01]  /*9410*/  STG.E.U16 desc[UR10][R4.64], R22 ;  /* 0x0000001604007986 */ /* 0x0009e2000c10150a */
[C---:B------:R-:W-:Y:S02]  /*9420*/  LEA R33, R42.reuse, R33, 0x4 ;  /* 0x000000212a217211 */ /* 0x040fe400078e20ff */
[----:B------:R-:W-:Y:S01]  /*9430*/  IMAD R29, R42, 0x10, R29 ;  /* 0x000000102a1d7824 */ /* 0x000fe200078e021d */
[----:B------:R5:W-:Y:S01]  /*9440*/  STG.E.U16 desc[UR10][R6.64], R24 ;  /* 0x0000001806007986 */ /* 0x000be2000c10150a */
[----:B-1----:R-:W-:-:S04]  /*9450*/  IMAD.WIDE R10, R27, 0x2, R2 ;  /* 0x000000021b0a7825 */ /* 0x002fc800078e0202 */
[----:B------:R-:W-:Y:S01]  /*9460*/  HADD2 R21, R21.H0_H0, R21.H1_H1 ;  /* 0x3000001515157230 */ /* 0x000fe20000000800 */
[----:B------:R1:W-:Y:S01]  /*9470*/  STG.E.U16 desc[UR10][R8.64], R38 ;  /* 0x0000002608007986 */ /* 0x0003e2000c10150a */
[----:B---3--:R-:W-:Y:S01]  /*9480*/  IMAD.WIDE R12, R23, 0x2, R2 ;  /* 0x00000002170c7825 */ /* 0x008fe200078e0202 */
[----:B------:R-:W-:-:S03]  /*9490*/  LEA R23, R42, R23, 0x4 ;  /* 0x000000172a177211 */ /* 0x000fc600078e20ff */
[----:B------:R-:W-:Y:S01]  /*94a0*/  HADD2 R20, R20.H0_H0, R20.H1_H1 ;  /* 0x3000001414147230 */ /* 0x000fe20000000800 */
[----:B------:R3:W-:Y:S01]  /*94b0*/  STG.E.U16 desc[UR10][R10.64], R39 ;  /* 0x000000270a007986 */ /* 0x0007e2000c10150a */
[----:B----4-:R-:W-:Y:S01]  /*94c0*/  IMAD.WIDE R4, R37, 0x2, R2 ;  /* 0x0000000225047825 */ /* 0x010fe200078e0202 */
[----:B------:R-:W-:-:S03]  /*94d0*/  PRMT R22, R21, 0x7610, R22 ;  /* 0x0000761015167816 */ /* 0x000fc60000000016 */
[----:B--2---:R-:W-:Y:S01]  /*94e0*/  HADD2 R18, R18.H0_H0, R18.H1_H1 ;  /* 0x3000001212127230 */ /* 0x004fe20000000800 */
[----:B------:R2:W-:Y:S01]  /*94f0*/  STG.E.U16 desc[UR10][R12.64], R40 ;  /* 0x000000280c007986 */ /* 0x0005e2000c10150a */
[----:B-----5:R-:W-:-:S04]  /*9500*/  IMAD.WIDE R6, R29, 0x2, R2 ;  /* 0x000000021d067825 */ /* 0x020fc800078e0202 */
[----:B-1----:R-:W-:-:S04]  /*9510*/  IMAD.WIDE R8, R31, 0x2, R2 ;  /* 0x000000021f087825 */ /* 0x002fc800078e0202 */
[----:B---3--:R-:W-:-:S04]  /*9520*/  IMAD.WIDE R10, R25, 0x2, R2 ;  /* 0x00000002190a7825 */ /* 0x008fc800078e0202 */
[----:B--2---:R-:W-:Y:S01]  /*9530*/  IMAD.WIDE R12, R185, 0x2, R2 ;  /* 0x00000002b90c7825 */ /* 0x004fe200078e0202 */
[----:B------:R1:W-:Y:S01]  /*9540*/  STG.E.U16 desc[UR10][R10.64], R26 ;  /* 0x0000001a0a007986 */ /* 0x0003e2000c10150a */
[C---:B------:R-:W-:Y:S02]  /*9550*/  LEA R185, R42.reuse, R185, 0x4 ;  /* 0x000000b92ab97211 */ /* 0x040fe400078e20ff */
[C---:B------:R-:W-:Y:S01]  /*9560*/  IMAD R35, R42.reuse, 0x10, R27 ;  /* 0x000000102a237824 */ /* 0x040fe200078e021b */
[----:B------:R2:W-:Y:S01]  /*9570*/  STG.E.U16 desc[UR10][R12.64], R28 ;  /* 0x0000001c0c007986 */ /* 0x0005e2000c10150a */
[C---:B------:R-:W-:Y:S02]  /*9580*/  IMAD R25, R42.reuse, 0x10, R25 ;  /* 0x000000102a197824 */ /* 0x040fe400078e0219 */
[C---:B------:R-:W-:Y:S01]  /*9590*/  IMAD R27, R42.reuse, 0x10, R37 ;  /* 0x000000102a1b7824 */ /* 0x040fe200078e0225 */
[----:B------:R3:W-:Y:S01]  /*95a0*/  STG.E.U16 desc[UR10][R4.64], R14 ;  /* 0x0000000e04007986 */ /* 0x0007e2000c10150a */
[----:B------:R-:W-:-:S03]  /*95b0*/  IMAD R21, R42, 0x10, R35 ;  /* 0x000000102a157824 */ /* 0x000fc600078e0223 */
[----:B------:R4:W-:Y:S01]  /*95c0*/  STG.E.U16 desc[UR10][R6.64], R15 ;  /* 0x0000000f06007986 */ /* 0x0009e2000c10150a */
[----:B-1----:R-:W-:-:S03]  /*95d0*/  IMAD.WIDE R10, R25, 0x2, R2 ;  /* 0x00000002190a7825 */ /* 0x002fc600078e0202 */
[----:B------:R1:W-:Y:S01]  /*95e0*/  STG.E.U16 desc[UR10][R8.64], R16 ;  /* 0x0000001008007986 */ /* 0x0003e2000c10150a */
[----:B--2---:R-:W-:Y:S01]  /*95f0*/  IMAD.WIDE R12, R185, 0x2, R2 ;  /* 0x00000002b90c7825 */ /* 0x004fe200078e0202 */
[C---:B------:R-:W-:Y:S02]  /*9600*/  LEA R185, R42.reuse, R185, 0x4 ;  /* 0x000000b92ab97211 */ /* 0x040fe400078e20ff */
[----:B---3--:R-:W-:Y:S01]  /*9610*/  PRMT R14, R17, 0x7610, R14 ;  /* 0x00007610110e7816 */ /* 0x008fe2000000000e */
[----:B------:R-:W-:Y:S01]  /*9620*/  IMAD.WIDE R4, R33, 0x2, R2 ;  /* 0x0000000221047825 */ /* 0x000fe200078e0202 */
[----:B----4-:R-:W-:-:S03]  /*9630*/  LEA R15, R42, R29, 0x4 ;  /* 0x0000001d2a0f7211 */ /* 0x010fc600078e20ff */
[----:B------:R-:W-:Y:S01]  /*9640*/  IMAD.WIDE R6, R35, 0x2, R2 ;  /* 0x0000000223067825 */ /* 0x000fe200078e0202 */
[----:B------:R3:W-:Y:S01]  /*9650*/  STG.E.U16 desc[UR10][R4.64], R14 ;  /* 0x0000000e04007986 */ /* 0x0007e2000c10150a */
[----:B-1----:R-:W-:Y:S02]  /*9660*/  PRMT R16, R19, 0x7610, R16 ;  /* 0x0000761013107816 */ /* 0x002fe40000000010 */
[----:B------:R-:W-:Y:S01]  /*9670*/  IMAD.WIDE R8, R23, 0x2, R2 ;  /* 0x0000000217087825 */ /* 0x000fe200078e0202 */
[----:B------:R3:W-:Y:S01]  /*9680*/  STG.E.U16 desc[UR10][R6.64], R18 ;  /* 0x0000001206007986 */ /* 0x0007e2000c10150a */
[C---:B------:R-:W-:Y:S02]  /*9690*/  LEA R19, R42.reuse, R33, 0x4 ;  /* 0x000000212a137211 */ /* 0x040fe400078e20ff */
[C---:B------:R-:W-:Y:S01]  /*96a0*/  IMAD R17, R42.reuse, 0x10, R31 ;  /* 0x000000102a117824 */ /* 0x040fe200078e021f */
[----:B------:R3:W-:Y:S01]  /*96b0*/  STG.E.U16 desc[UR10][R8.64], R16 ;  /* 0x0000001008007986 */ /* 0x0007e2000c10150a */
[C---:B------:R-:W-:Y:S01]  /*96c0*/  LEA R23, R42.reuse, R23, 0x4 ;  /* 0x000000172a177211 */ /* 0x040fe200078e20ff */
[----:B------:R-:W-:-:S02]  /*96d0*/  IMAD R25, R42, 0x10, R25 ;  /* 0x000000102a197824 */ /* 0x000fc400078e0219 */
[----:B------:R3:W-:Y:S04]  /*96e0*/  STG.E.U16 desc[UR10][R10.64], R20 ;  /* 0x000000140a007986 */ /* 0x0007e8000c10150a */
[----:B------:R3:W-:Y:S01]  /*96f0*/  STG.E.U16 desc[UR10][R12.64], R22 ;  /* 0x000000160c007986 */ /* 0x0007e2000c10150a */
[----:B------:R-:W-:Y:S05]  /*9700*/  BRA.U UP0, `(.L_x_8) ;  /* 0xfffffff500607547 */ /* 0x000fea000b83ffff */
[----:B------:R-:W-:Y:S05]  /*9710*/  EXIT ;  /* 0x000000000000794d */ /* 0x000fea0003800000 */
.L_x_9:
[----:B------:R-:W-:-:S00]  /*9720*/  BRA `(.L_x_9) ;  /* 0xfffffffc00fc7947 */ /* 0x000fc0000383ffff */
[----:B------:R-:W-:-:S00]  /*9730*/  NOP ;  /* 0x0000000000007918 */ /* 0x000fc00000000000 */
        /* <DEDUP_REMOVED lines=12> */
.L_x_10:


//--------------------- .nv.shared._Z6matmulP6__halfS0_S0_iii --------------------------
	.section	.nv.shared._Z6matmulP6__halfS0_S0_iii,"aw",@nobits
	.sectionflags	@""
	.align	16
	.zero		1024


//--------------------- .nv.shared.reserved.0     --------------------------
	.section	.nv.shared.reserved.0,"aw",@nobits
	.weak		__nv_reservedSMEM_offset_0_alias
	.size		__nv_reservedSMEM_offset_0_alias, 0, 64
	.other		__nv_reservedSMEM_offset_0_alias,@"STO_CUDA_RESERVED_SHARED STV_DEFAULT"
__nv_reservedSMEM_offset_0_alias:
	.zero		0
	.zero		64


//--------------------- .nv.constant0._Z6matmulP6__halfS0_S0_iii --------------------------
	.section	.nv.constant0._Z6matmulP6__halfS0_S0_iii,"a",@progbits
	.sectionflags	@""
	.align	4
.nv.constant0._Z6matmulP6__halfS0_S0_iii:
	.zero		932


//--------------------- SYMBOLS --------------------------

	.type		.nv.reservedSmem.offset0,@object
	.size		.nv.reservedSmem.offset0,0x4
	.type		.nv.reservedSmem.cap,@object
	.size		.nv.reservedSmem.cap,0x4
